//
// Generated by NVIDIA NVVM Compiler
//
// Compiler Build ID: CL-36424714
// Cuda compilation tools, release 13.0, V13.0.88
// Based on NVVM 20.0.0
//

.version 9.0
.target sm_100
.address_size 64

	// .globl	_Z12medianFilterPfii

.visible .entry _Z12medianFilterPfii(
	.param .u64 .ptr .align 1 _Z12medianFilterPfii_param_0,
	.param .u32 _Z12medianFilterPfii_param_1,
	.param .u32 _Z12medianFilterPfii_param_2
)
{
	.reg .pred 	%p<118>;
	.reg .b32 	%r<34>;
	.reg .b32 	%f<320>;
	.reg .b64 	%rd<5>;

	ld.param.u64 	%rd2, [_Z12medianFilterPfii_param_0];
	ld.param.u32 	%r7, [_Z12medianFilterPfii_param_1];
	ld.param.u32 	%r6, [_Z12medianFilterPfii_param_2];
	mov.u32 	%r8, %tid.x;
	mov.u32 	%r9, %ntid.x;
	mov.u32 	%r10, %tid.y;
	mov.u32 	%r11, %ntid.y;
	mov.u32 	%r12, %tid.z;
	mov.u32 	%r13, %ctaid.x;
	mov.u32 	%r14, %nctaid.x;
	mov.u32 	%r15, %ctaid.y;
	mov.u32 	%r16, %nctaid.y;
	mov.u32 	%r17, %ctaid.z;
	mad.lo.s32 	%r18, %r17, %r16, %r15;
	mad.lo.s32 	%r19, %r18, %r14, %r13;
	mov.u32 	%r20, %ntid.z;
	mad.lo.s32 	%r21, %r19, %r20, %r12;
	mad.lo.s32 	%r22, %r21, %r11, %r10;
	mad.lo.s32 	%r1, %r22, %r9, %r8;
	mul.hi.s32 	%r23, %r7, 1431655766;
	shr.u32 	%r24, %r23, 31;
	add.s32 	%r25, %r23, %r24;
	setp.ge.u32 	%p1, %r1, %r25;
	@%p1 bra 	$L__BB0_10;
	cvta.to.global.u64 	%rd3, %rd2;
	add.s32 	%r26, %r1, %r6;
	and.b32  	%r27, %r1, 511;
	add.s32 	%r28, %r27, -7;
	setp.gt.u32 	%p2, %r28, 497;
	mul.wide.s32 	%rd4, %r26, 4;
	add.s64 	%rd1, %rd3, %rd4;
	mov.f32 	%f319, 0f00000000;
	@%p2 bra 	$L__BB0_5;
	ld.global.f32 	%f302, [%rd1+-84];
	ld.global.f32 	%f301, [%rd1+-72];
	ld.global.f32 	%f300, [%rd1+-60];
	ld.global.f32 	%f299, [%rd1+-48];
	ld.global.f32 	%f298, [%rd1+-36];
	ld.global.f32 	%f297, [%rd1+-24];
	ld.global.f32 	%f296, [%rd1+-12];
	ld.global.f32 	%f295, [%rd1];
	ld.global.f32 	%f294, [%rd1+12];
	ld.global.f32 	%f293, [%rd1+24];
	ld.global.f32 	%f292, [%rd1+36];
	ld.global.f32 	%f291, [%rd1+48];
	ld.global.f32 	%f290, [%rd1+60];
	ld.global.f32 	%f289, [%rd1+72];
	ld.global.f32 	%f288, [%rd1+84];
	mov.b32 	%r32, 0;
$L__BB0_3:
	setp.gt.f32 	%p3, %f302, %f301;
	selp.f32 	%f124, %f302, %f301, %p3;
	selp.f32 	%f125, %f301, %f302, %p3;
	setp.gt.f32 	%p4, %f124, %f300;
	selp.f32 	%f126, %f124, %f300, %p4;
	selp.f32 	%f127, %f300, %f124, %p4;
	setp.gt.f32 	%p5, %f126, %f299;
	selp.f32 	%f128, %f126, %f299, %p5;
	selp.f32 	%f129, %f299, %f126, %p5;
	setp.gt.f32 	%p6, %f128, %f298;
	selp.f32 	%f130, %f128, %f298, %p6;
	selp.f32 	%f131, %f298, %f128, %p6;
	setp.gt.f32 	%p7, %f130, %f297;
	selp.f32 	%f132, %f130, %f297, %p7;
	selp.f32 	%f133, %f297, %f130, %p7;
	setp.gt.f32 	%p8, %f132, %f296;
	selp.f32 	%f134, %f132, %f296, %p8;
	selp.f32 	%f135, %f296, %f132, %p8;
	setp.gt.f32 	%p9, %f134, %f295;
	selp.f32 	%f136, %f134, %f295, %p9;
	selp.f32 	%f137, %f295, %f134, %p9;
	setp.gt.f32 	%p10, %f136, %f294;
	selp.f32 	%f138, %f136, %f294, %p10;
	selp.f32 	%f139, %f294, %f136, %p10;
	setp.gt.f32 	%p11, %f138, %f293;
	selp.f32 	%f140, %f138, %f293, %p11;
	selp.f32 	%f141, %f293, %f138, %p11;
	setp.gt.f32 	%p12, %f140, %f292;
	selp.f32 	%f142, %f140, %f292, %p12;
	selp.f32 	%f143, %f292, %f140, %p12;
	setp.gt.f32 	%p13, %f142, %f291;
	selp.f32 	%f144, %f142, %f291, %p13;
	selp.f32 	%f145, %f291, %f142, %p13;
	setp.gt.f32 	%p14, %f144, %f290;
	selp.f32 	%f146, %f144, %f290, %p14;
	selp.f32 	%f147, %f290, %f144, %p14;
	setp.gt.f32 	%p15, %f146, %f289;
	selp.f32 	%f148, %f146, %f289, %p15;
	selp.f32 	%f149, %f289, %f146, %p15;
	setp.gt.f32 	%p16, %f148, %f288;
	selp.f32 	%f150, %f148, %f288, %p16;
	selp.f32 	%f151, %f288, %f148, %p16;
	setp.gt.f32 	%p17, %f125, %f127;
	selp.f32 	%f152, %f125, %f127, %p17;
	selp.f32 	%f153, %f127, %f125, %p17;
	setp.gt.f32 	%p18, %f152, %f129;
	selp.f32 	%f154, %f152, %f129, %p18;
	selp.f32 	%f155, %f129, %f152, %p18;
	setp.gt.f32 	%p19, %f154, %f131;
	selp.f32 	%f156, %f154, %f131, %p19;
	selp.f32 	%f157, %f131, %f154, %p19;
	setp.gt.f32 	%p20, %f156, %f133;
	selp.f32 	%f158, %f156, %f133, %p20;
	selp.f32 	%f159, %f133, %f156, %p20;
	setp.gt.f32 	%p21, %f158, %f135;
	selp.f32 	%f160, %f158, %f135, %p21;
	selp.f32 	%f161, %f135, %f158, %p21;
	setp.gt.f32 	%p22, %f160, %f137;
	selp.f32 	%f162, %f160, %f137, %p22;
	selp.f32 	%f163, %f137, %f160, %p22;
	setp.gt.f32 	%p23, %f162, %f139;
	selp.f32 	%f164, %f162, %f139, %p23;
	selp.f32 	%f165, %f139, %f162, %p23;
	setp.gt.f32 	%p24, %f164, %f141;
	selp.f32 	%f166, %f164, %f141, %p24;
	selp.f32 	%f167, %f141, %f164, %p24;
	setp.gt.f32 	%p25, %f166, %f143;
	selp.f32 	%f168, %f166, %f143, %p25;
	selp.f32 	%f169, %f143, %f166, %p25;
	setp.gt.f32 	%p26, %f168, %f145;
	selp.f32 	%f170, %f168, %f145, %p26;
	selp.f32 	%f171, %f145, %f168, %p26;
	setp.gt.f32 	%p27, %f170, %f147;
	selp.f32 	%f172, %f170, %f147, %p27;
	selp.f32 	%f173, %f147, %f170, %p27;
	setp.gt.f32 	%p28, %f172, %f149;
	selp.f32 	%f174, %f172, %f149, %p28;
	selp.f32 	%f175, %f149, %f172, %p28;
	setp.gt.f32 	%p29, %f174, %f151;
	selp.f32 	%f176, %f174, %f151, %p29;
	selp.f32 	%f177, %f151, %f174, %p29;
	setp.gt.f32 	%p30, %f176, %f150;
	selp.f32 	%f31, %f176, %f150, %p30;
	selp.f32 	%f178, %f150, %f176, %p30;
	setp.gt.f32 	%p31, %f153, %f155;
	selp.f32 	%f179, %f153, %f155, %p31;
	selp.f32 	%f32, %f155, %f153, %p31;
	setp.gt.f32 	%p32, %f179, %f157;
	selp.f32 	%f180, %f179, %f157, %p32;
	selp.f32 	%f33, %f157, %f179, %p32;
	setp.gt.f32 	%p33, %f180, %f159;
	selp.f32 	%f181, %f180, %f159, %p33;
	selp.f32 	%f34, %f159, %f180, %p33;
	setp.gt.f32 	%p34, %f181, %f161;
	selp.f32 	%f182, %f181, %f161, %p34;
	selp.f32 	%f35, %f161, %f181, %p34;
	setp.gt.f32 	%p35, %f182, %f163;
	selp.f32 	%f183, %f182, %f163, %p35;
	selp.f32 	%f36, %f163, %f182, %p35;
	setp.gt.f32 	%p36, %f183, %f165;
	selp.f32 	%f184, %f183, %f165, %p36;
	selp.f32 	%f37, %f165, %f183, %p36;
	setp.gt.f32 	%p37, %f184, %f167;
	selp.f32 	%f185, %f184, %f167, %p37;
	selp.f32 	%f38, %f167, %f184, %p37;
	setp.gt.f32 	%p38, %f185, %f169;
	selp.f32 	%f186, %f185, %f169, %p38;
	selp.f32 	%f319, %f169, %f185, %p38;
	setp.gt.f32 	%p39, %f186, %f171;
	selp.f32 	%f187, %f186, %f171, %p39;
	selp.f32 	%f40, %f171, %f186, %p39;
	setp.gt.f32 	%p40, %f187, %f173;
	selp.f32 	%f188, %f187, %f173, %p40;
	selp.f32 	%f41, %f173, %f187, %p40;
	setp.gt.f32 	%p41, %f188, %f175;
	selp.f32 	%f189, %f188, %f175, %p41;
	selp.f32 	%f42, %f175, %f188, %p41;
	setp.gt.f32 	%p42, %f189, %f177;
	selp.f32 	%f190, %f189, %f177, %p42;
	selp.f32 	%f43, %f177, %f189, %p42;
	setp.gt.f32 	%p43, %f190, %f178;
	selp.f32 	%f44, %f190, %f178, %p43;
	selp.f32 	%f45, %f178, %f190, %p43;
	setp.eq.s32 	%p44, %r32, 12;
	@%p44 bra 	$L__BB0_5;
	setp.gt.f32 	%p45, %f44, %f31;
	selp.f32 	%f191, %f44, %f31, %p45;
	selp.f32 	%f192, %f31, %f44, %p45;
	setp.gt.f32 	%p46, %f32, %f33;
	selp.f32 	%f193, %f32, %f33, %p46;
	selp.f32 	%f302, %f33, %f32, %p46;
	setp.gt.f32 	%p47, %f193, %f34;
	selp.f32 	%f194, %f193, %f34, %p47;
	selp.f32 	%f301, %f34, %f193, %p47;
	setp.gt.f32 	%p48, %f194, %f35;
	selp.f32 	%f195, %f194, %f35, %p48;
	selp.f32 	%f300, %f35, %f194, %p48;
	setp.gt.f32 	%p49, %f195, %f36;
	selp.f32 	%f196, %f195, %f36, %p49;
	selp.f32 	%f299, %f36, %f195, %p49;
	setp.gt.f32 	%p50, %f196, %f37;
	selp.f32 	%f197, %f196, %f37, %p50;
	selp.f32 	%f298, %f37, %f196, %p50;
	setp.gt.f32 	%p51, %f197, %f38;
	selp.f32 	%f198, %f197, %f38, %p51;
	selp.f32 	%f297, %f38, %f197, %p51;
	setp.gt.f32 	%p52, %f198, %f319;
	selp.f32 	%f199, %f198, %f319, %p52;
	selp.f32 	%f296, %f319, %f198, %p52;
	setp.gt.f32 	%p53, %f199, %f40;
	selp.f32 	%f200, %f199, %f40, %p53;
	selp.f32 	%f295, %f40, %f199, %p53;
	setp.gt.f32 	%p54, %f200, %f41;
	selp.f32 	%f201, %f200, %f41, %p54;
	selp.f32 	%f294, %f41, %f200, %p54;
	setp.gt.f32 	%p55, %f201, %f42;
	selp.f32 	%f202, %f201, %f42, %p55;
	selp.f32 	%f293, %f42, %f201, %p55;
	setp.gt.f32 	%p56, %f202, %f43;
	selp.f32 	%f203, %f202, %f43, %p56;
	selp.f32 	%f292, %f43, %f202, %p56;
	setp.gt.f32 	%p57, %f203, %f45;
	selp.f32 	%f204, %f203, %f45, %p57;
	selp.f32 	%f291, %f45, %f203, %p57;
	setp.gt.f32 	%p58, %f204, %f192;
	selp.f32 	%f205, %f204, %f192, %p58;
	selp.f32 	%f290, %f192, %f204, %p58;
	setp.gt.f32 	%p59, %f205, %f191;
	selp.f32 	%f288, %f205, %f191, %p59;
	selp.f32 	%f289, %f191, %f205, %p59;
	add.s32 	%r32, %r32, 4;
	bra.uni 	$L__BB0_3;
$L__BB0_5:
	bar.sync 	0;
	st.global.f32 	[%rd1], %f319;
	bar.sync 	0;
	add.s32 	%r30, %r1, -3584;
	setp.gt.u32 	%p60, %r30, 254975;
	@%p60 bra 	$L__BB0_9;
	ld.global.f32 	%f318, [%rd1+-43008];
	ld.global.f32 	%f317, [%rd1+-36864];
	ld.global.f32 	%f316, [%rd1+-30720];
	ld.global.f32 	%f315, [%rd1+-24576];
	ld.global.f32 	%f314, [%rd1+-18432];
	ld.global.f32 	%f313, [%rd1+-12288];
	ld.global.f32 	%f312, [%rd1+-6144];
	ld.global.f32 	%f311, [%rd1];
	ld.global.f32 	%f310, [%rd1+6144];
	ld.global.f32 	%f309, [%rd1+12288];
	ld.global.f32 	%f308, [%rd1+18432];
	ld.global.f32 	%f307, [%rd1+24576];
	ld.global.f32 	%f306, [%rd1+30720];
	ld.global.f32 	%f305, [%rd1+36864];
	ld.global.f32 	%f304, [%rd1+43008];
	mov.b32 	%r33, 0;
$L__BB0_7:
	setp.gt.f32 	%p61, %f318, %f317;
	selp.f32 	%f206, %f318, %f317, %p61;
	selp.f32 	%f207, %f317, %f318, %p61;
	setp.gt.f32 	%p62, %f206, %f316;
	selp.f32 	%f208, %f206, %f316, %p62;
	selp.f32 	%f209, %f316, %f206, %p62;
	setp.gt.f32 	%p63, %f208, %f315;
	selp.f32 	%f210, %f208, %f315, %p63;
	selp.f32 	%f211, %f315, %f208, %p63;
	setp.gt.f32 	%p64, %f210, %f314;
	selp.f32 	%f212, %f210, %f314, %p64;
	selp.f32 	%f213, %f314, %f210, %p64;
	setp.gt.f32 	%p65, %f212, %f313;
	selp.f32 	%f214, %f212, %f313, %p65;
	selp.f32 	%f215, %f313, %f212, %p65;
	setp.gt.f32 	%p66, %f214, %f312;
	selp.f32 	%f216, %f214, %f312, %p66;
	selp.f32 	%f217, %f312, %f214, %p66;
	setp.gt.f32 	%p67, %f216, %f311;
	selp.f32 	%f218, %f216, %f311, %p67;
	selp.f32 	%f219, %f311, %f216, %p67;
	setp.gt.f32 	%p68, %f218, %f310;
	selp.f32 	%f220, %f218, %f310, %p68;
	selp.f32 	%f221, %f310, %f218, %p68;
	setp.gt.f32 	%p69, %f220, %f309;
	selp.f32 	%f222, %f220, %f309, %p69;
	selp.f32 	%f223, %f309, %f220, %p69;
	setp.gt.f32 	%p70, %f222, %f308;
	selp.f32 	%f224, %f222, %f308, %p70;
	selp.f32 	%f225, %f308, %f222, %p70;
	setp.gt.f32 	%p71, %f224, %f307;
	selp.f32 	%f226, %f224, %f307, %p71;
	selp.f32 	%f227, %f307, %f224, %p71;
	setp.gt.f32 	%p72, %f226, %f306;
	selp.f32 	%f228, %f226, %f306, %p72;
	selp.f32 	%f229, %f306, %f226, %p72;
	setp.gt.f32 	%p73, %f228, %f305;
	selp.f32 	%f230, %f228, %f305, %p73;
	selp.f32 	%f231, %f305, %f228, %p73;
	setp.gt.f32 	%p74, %f230, %f304;
	selp.f32 	%f232, %f230, %f304, %p74;
	selp.f32 	%f233, %f304, %f230, %p74;
	setp.gt.f32 	%p75, %f207, %f209;
	selp.f32 	%f234, %f207, %f209, %p75;
	selp.f32 	%f235, %f209, %f207, %p75;
	setp.gt.f32 	%p76, %f234, %f211;
	selp.f32 	%f236, %f234, %f211, %p76;
	selp.f32 	%f237, %f211, %f234, %p76;
	setp.gt.f32 	%p77, %f236, %f213;
	selp.f32 	%f238, %f236, %f213, %p77;
	selp.f32 	%f239, %f213, %f236, %p77;
	setp.gt.f32 	%p78, %f238, %f215;
	selp.f32 	%f240, %f238, %f215, %p78;
	selp.f32 	%f241, %f215, %f238, %p78;
	setp.gt.f32 	%p79, %f240, %f217;
	selp.f32 	%f242, %f240, %f217, %p79;
	selp.f32 	%f243, %f217, %f240, %p79;
	setp.gt.f32 	%p80, %f242, %f219;
	selp.f32 	%f244, %f242, %f219, %p80;
	selp.f32 	%f245, %f219, %f242, %p80;
	setp.gt.f32 	%p81, %f244, %f221;
	selp.f32 	%f246, %f244, %f221, %p81;
	selp.f32 	%f247, %f221, %f244, %p81;
	setp.gt.f32 	%p82, %f246, %f223;
	selp.f32 	%f248, %f246, %f223, %p82;
	selp.f32 	%f249, %f223, %f246, %p82;
	setp.gt.f32 	%p83, %f248, %f225;
	selp.f32 	%f250, %f248, %f225, %p83;
	selp.f32 	%f251, %f225, %f248, %p83;
	setp.gt.f32 	%p84, %f250, %f227;
	selp.f32 	%f252, %f250, %f227, %p84;
	selp.f32 	%f253, %f227, %f250, %p84;
	setp.gt.f32 	%p85, %f252, %f229;
	selp.f32 	%f254, %f252, %f229, %p85;
	selp.f32 	%f255, %f229, %f252, %p85;
	setp.gt.f32 	%p86, %f254, %f231;
	selp.f32 	%f256, %f254, %f231, %p86;
	selp.f32 	%f257, %f231, %f254, %p86;
	setp.gt.f32 	%p87, %f256, %f233;
	selp.f32 	%f258, %f256, %f233, %p87;
	selp.f32 	%f259, %f233, %f256, %p87;
	setp.gt.f32 	%p88, %f258, %f232;
	selp.f32 	%f92, %f258, %f232, %p88;
	selp.f32 	%f260, %f232, %f258, %p88;
	setp.gt.f32 	%p89, %f235, %f237;
	selp.f32 	%f261, %f235, %f237, %p89;
	selp.f32 	%f93, %f237, %f235, %p89;
	setp.gt.f32 	%p90, %f261, %f239;
	selp.f32 	%f262, %f261, %f239, %p90;
	selp.f32 	%f94, %f239, %f261, %p90;
	setp.gt.f32 	%p91, %f262, %f241;
	selp.f32 	%f263, %f262, %f241, %p91;
	selp.f32 	%f95, %f241, %f262, %p91;
	setp.gt.f32 	%p92, %f263, %f243;
	selp.f32 	%f264, %f263, %f243, %p92;
	selp.f32 	%f96, %f243, %f263, %p92;
	setp.gt.f32 	%p93, %f264, %f245;
	selp.f32 	%f265, %f264, %f245, %p93;
	selp.f32 	%f97, %f245, %f264, %p93;
	setp.gt.f32 	%p94, %f265, %f247;
	selp.f32 	%f266, %f265, %f247, %p94;
	selp.f32 	%f98, %f247, %f265, %p94;
	setp.gt.f32 	%p95, %f266, %f249;
	selp.f32 	%f267, %f266, %f249, %p95;
	selp.f32 	%f99, %f249, %f266, %p95;
	setp.gt.f32 	%p96, %f267, %f251;
	selp.f32 	%f268, %f267, %f251, %p96;
	selp.f32 	%f319, %f251, %f267, %p96;
	setp.gt.f32 	%p97, %f268, %f253;
	selp.f32 	%f269, %f268, %f253, %p97;
	selp.f32 	%f101, %f253, %f268, %p97;
	setp.gt.f32 	%p98, %f269, %f255;
	selp.f32 	%f270, %f269, %f255, %p98;
	selp.f32 	%f102, %f255, %f269, %p98;
	setp.gt.f32 	%p99, %f270, %f257;
	selp.f32 	%f271, %f270, %f257, %p99;
	selp.f32 	%f103, %f257, %f270, %p99;
	setp.gt.f32 	%p100, %f271, %f259;
	selp.f32 	%f272, %f271, %f259, %p100;
	selp.f32 	%f104, %f259, %f271, %p100;
	setp.gt.f32 	%p101, %f272, %f260;
	selp.f32 	%f105, %f272, %f260, %p101;
	selp.f32 	%f106, %f260, %f272, %p101;
	setp.eq.s32 	%p102, %r33, 12;
	@%p102 bra 	$L__BB0_9;
	setp.gt.f32 	%p103, %f105, %f92;
	selp.f32 	%f273, %f105, %f92, %p103;
	selp.f32 	%f274, %f92, %f105, %p103;
	setp.gt.f32 	%p104, %f93, %f94;
	selp.f32 	%f275, %f93, %f94, %p104;
	selp.f32 	%f318, %f94, %f93, %p104;
	setp.gt.f32 	%p105, %f275, %f95;
	selp.f32 	%f276, %f275, %f95, %p105;
	selp.f32 	%f317, %f95, %f275, %p105;
	setp.gt.f32 	%p106, %f276, %f96;
	selp.f32 	%f277, %f276, %f96, %p106;
	selp.f32 	%f316, %f96, %f276, %p106;
	setp.gt.f32 	%p107, %f277, %f97;
	selp.f32 	%f278, %f277, %f97, %p107;
	selp.f32 	%f315, %f97, %f277, %p107;
	setp.gt.f32 	%p108, %f278, %f98;
	selp.f32 	%f279, %f278, %f98, %p108;
	selp.f32 	%f314, %f98, %f278, %p108;
	setp.gt.f32 	%p109, %f279, %f99;
	selp.f32 	%f280, %f279, %f99, %p109;
	selp.f32 	%f313, %f99, %f279, %p109;
	setp.gt.f32 	%p110, %f280, %f319;
	selp.f32 	%f281, %f280, %f319, %p110;
	selp.f32 	%f312, %f319, %f280, %p110;
	setp.gt.f32 	%p111, %f281, %f101;
	selp.f32 	%f282, %f281, %f101, %p111;
	selp.f32 	%f311, %f101, %f281, %p111;
	setp.gt.f32 	%p112, %f282, %f102;
	selp.f32 	%f283, %f282, %f102, %p112;
	selp.f32 	%f310, %f102, %f282, %p112;
	setp.gt.f32 	%p113, %f283, %f103;
	selp.f32 	%f284, %f283, %f103, %p113;
	selp.f32 	%f309, %f103, %f283, %p113;
	setp.gt.f32 	%p114, %f284, %f104;
	selp.f32 	%f285, %f284, %f104, %p114;
	selp.f32 	%f308, %f104, %f284, %p114;
	setp.gt.f32 	%p115, %f285, %f106;
	selp.f32 	%f286, %f285, %f106, %p115;
	selp.f32 	%f307, %f106, %f285, %p115;
	setp.gt.f32 	%p116, %f286, %f274;
	selp.f32 	%f287, %f286, %f274, %p116;
	selp.f32 	%f306, %f274, %f286, %p116;
	setp.gt.f32 	%p117, %f287, %f273;
	selp.f32 	%f304, %f287, %f273, %p117;
	selp.f32 	%f305, %f273, %f287, %p117;
	add.s32 	%r33, %r33, 4;
	bra.uni 	$L__BB0_7;
$L__BB0_9:
	bar.sync 	0;
	st.global.f32 	[%rd1], %f319;
	bar.sync 	0;
$L__BB0_10:
	ret;

}
	// .globl	_Z12gaussianBlurPfii
.visible .entry _Z12gaussianBlurPfii(
	.param .u64 .ptr .align 1 _Z12gaussianBlurPfii_param_0,
	.param .u32 _Z12gaussianBlurPfii_param_1,
	.param .u32 _Z12gaussianBlurPfii_param_2
)
{
	.reg .pred 	%p<4>;
	.reg .b32 	%r<55>;
	.reg .b32 	%f<231>;
	.reg .b64 	%rd<14>;
	.reg .b64 	%fd<25>;

	ld.param.u32 	%r3, [_Z12gaussianBlurPfii_param_1];
	mov.u32 	%r4, %tid.x;
	mov.u32 	%r5, %ntid.x;
	mov.u32 	%r6, %tid.y;
	mov.u32 	%r7, %ntid.y;
	mov.u32 	%r8, %tid.z;
	mov.u32 	%r9, %ctaid.x;
	mov.u32 	%r10, %nctaid.x;
	mov.u32 	%r11, %ctaid.y;
	mov.u32 	%r12, %nctaid.y;
	mov.u32 	%r13, %ctaid.z;
	mad.lo.s32 	%r14, %r13, %r12, %r11;
	mad.lo.s32 	%r15, %r14, %r10, %r9;
	mov.u32 	%r16, %ntid.z;
	mad.lo.s32 	%r17, %r15, %r16, %r8;
	mad.lo.s32 	%r18, %r17, %r7, %r6;
	mad.lo.s32 	%r1, %r18, %r5, %r4;
	mov.f32 	%f19, 0f3D944305;
	cvt.sat.f32.f32 	%f20, %f19;
	mov.f32 	%f21, 0f4B400001;
	mov.f32 	%f22, 0f437C0000;
	fma.rm.f32 	%f23, %f20, %f22, %f21;
	add.f32 	%f24, %f23, 0fCB40007F;
	neg.f32 	%f25, %f24;
	fma.rn.f32 	%f26, 0fC29561FA, 0f3FB8AA3B, %f25;
	fma.rn.f32 	%f27, 0fC29561FA, 0f32A57060, %f26;
	mov.b32 	%r19, %f23;
	shl.b32 	%r20, %r19, 23;
	mov.b32 	%f28, %r20;
	ex2.approx.ftz.f32 	%f29, %f27;
	mul.f32 	%f30, %f29, %f28;
	cvt.f64.f32 	%fd1, %f30;
	mul.f64 	%fd2, %fd1, 0d3FDAE9EF81470B73;
	cvt.rn.f32.f64 	%f1, %fd2;
	mov.f32 	%f31, 0f3E161FEB;
	cvt.sat.f32.f32 	%f32, %f31;
	fma.rm.f32 	%f33, %f32, %f22, %f21;
	add.f32 	%f34, %f33, 0fCB40007F;
	neg.f32 	%f35, %f34;
	fma.rn.f32 	%f36, 0fC276E9E2, 0f3FB8AA3B, %f35;
	fma.rn.f32 	%f37, 0fC276E9E2, 0f32A57060, %f36;
	mov.b32 	%r21, %f33;
	shl.b32 	%r22, %r21, 23;
	mov.b32 	%f38, %r22;
	ex2.approx.ftz.f32 	%f39, %f37;
	mul.f32 	%f40, %f39, %f38;
	cvt.f64.f32 	%fd3, %f40;
	mul.f64 	%fd4, %fd3, 0d3FDAE9EF81470B73;
	cvt.rn.f32.f64 	%f2, %fd4;
	mov.f32 	%f41, 0f3E5AE189;
	cvt.sat.f32.f32 	%f42, %f41;
	fma.rm.f32 	%f43, %f42, %f22, %f21;
	add.f32 	%f44, %f43, 0fCB40007F;
	neg.f32 	%f45, %f44;
	fma.rn.f32 	%f46, 0fC2480001, 0f3FB8AA3B, %f45;
	fma.rn.f32 	%f47, 0fC2480001, 0f32A57060, %f46;
	mov.b32 	%r23, %f43;
	shl.b32 	%r24, %r23, 23;
	mov.b32 	%f48, %r24;
	ex2.approx.ftz.f32 	%f49, %f47;
	mul.f32 	%f50, %f49, %f48;
	cvt.f64.f32 	%fd5, %f50;
	mul.f64 	%fd6, %fd5, 0d3FDAE9EF81470B73;
	cvt.rn.f32.f64 	%f3, %fd6;
	mov.f32 	%f51, 0f3E8C332D;
	cvt.sat.f32.f32 	%f52, %f51;
	fma.rm.f32 	%f53, %f52, %f22, %f21;
	add.f32 	%f54, %f53, 0fCB40007F;
	neg.f32 	%f55, %f54;
	fma.rn.f32 	%f56, 0fC21E0653, 0f3FB8AA3B, %f55;
	fma.rn.f32 	%f57, 0fC21E0653, 0f32A57060, %f56;
	mov.b32 	%r25, %f53;
	shl.b32 	%r26, %r25, 23;
	mov.b32 	%f58, %r26;
	ex2.approx.ftz.f32 	%f59, %f57;
	mul.f32 	%f60, %f59, %f58;
	cvt.f64.f32 	%fd7, %f60;
	mul.f64 	%fd8, %fd7, 0d3FDAE9EF81470B73;
	cvt.rn.f32.f64 	%f4, %fd8;
	mov.f32 	%f61, 0f3EA7572E;
	cvt.sat.f32.f32 	%f62, %f61;
	fma.rm.f32 	%f63, %f62, %f22, %f21;
	add.f32 	%f64, %f63, 0fCB40007F;
	neg.f32 	%f65, %f64;
	fma.rn.f32 	%f66, 0fC1F1F9AF, 0f3FB8AA3B, %f65;
	fma.rn.f32 	%f67, 0fC1F1F9AF, 0f32A57060, %f66;
	mov.b32 	%r27, %f63;
	shl.b32 	%r28, %r27, 23;
	mov.b32 	%f68, %r28;
	ex2.approx.ftz.f32 	%f69, %f67;
	mul.f32 	%f70, %f69, %f68;
	cvt.f64.f32 	%fd9, %f70;
	mul.f64 	%fd10, %fd9, 0d3FDAE9EF81470B73;
	cvt.rn.f32.f64 	%f5, %fd10;
	mov.f32 	%f71, 0f3EBEDCC9;
	cvt.sat.f32.f32 	%f72, %f71;
	fma.rm.f32 	%f73, %f72, %f22, %f21;
	add.f32 	%f74, %f73, 0fCB40007F;
	neg.f32 	%f75, %f74;
	fma.rn.f32 	%f76, 0fC1B1C71D, 0f3FB8AA3B, %f75;
	fma.rn.f32 	%f77, 0fC1B1C71D, 0f32A57060, %f76;
	mov.b32 	%r29, %f73;
	shl.b32 	%r30, %r29, 23;
	mov.b32 	%f78, %r30;
	ex2.approx.ftz.f32 	%f79, %f77;
	mul.f32 	%f80, %f79, %f78;
	cvt.f64.f32 	%fd11, %f80;
	mul.f64 	%fd12, %fd11, 0d3FDAE9EF81470B73;
	cvt.rn.f32.f64 	%f6, %fd12;
	mov.f32 	%f81, 0f3ED2C3FD;
	cvt.sat.f32.f32 	%f82, %f81;
	fma.rm.f32 	%f83, %f82, %f22, %f21;
	add.f32 	%f84, %f83, 0fCB40007F;
	neg.f32 	%f85, %f84;
	fma.rn.f32 	%f86, 0fC176E9E2, 0f3FB8AA3B, %f85;
	fma.rn.f32 	%f87, 0fC176E9E2, 0f32A57060, %f86;
	mov.b32 	%r31, %f83;
	shl.b32 	%r32, %r31, 23;
	mov.b32 	%f88, %r32;
	ex2.approx.ftz.f32 	%f89, %f87;
	mul.f32 	%f90, %f89, %f88;
	cvt.f64.f32 	%fd13, %f90;
	mul.f64 	%fd14, %fd13, 0d3FDAE9EF81470B73;
	cvt.rn.f32.f64 	%f7, %fd14;
	mov.f32 	%f91, 0f3EE30CCB;
	cvt.sat.f32.f32 	%f92, %f91;
	fma.rm.f32 	%f93, %f92, %f22, %f21;
	add.f32 	%f94, %f93, 0fCB40007F;
	neg.f32 	%f95, %f94;
	fma.rn.f32 	%f96, 0fC11E0653, 0f3FB8AA3B, %f95;
	fma.rn.f32 	%f97, 0fC11E0653, 0f32A57060, %f96;
	mov.b32 	%r33, %f93;
	shl.b32 	%r34, %r33, 23;
	mov.b32 	%f98, %r34;
	ex2.approx.ftz.f32 	%f99, %f97;
	mul.f32 	%f100, %f99, %f98;
	cvt.f64.f32 	%fd15, %f100;
	mul.f64 	%fd16, %fd15, 0d3FDAE9EF81470B73;
	cvt.rn.f32.f64 	%f8, %fd16;
	mov.f32 	%f101, 0f3EEFB732;
	cvt.sat.f32.f32 	%f102, %f101;
	fma.rm.f32 	%f103, %f102, %f22, %f21;
	add.f32 	%f104, %f103, 0fCB40007F;
	neg.f32 	%f105, %f104;
	fma.rn.f32 	%f106, 0fC0B1C71D, 0f3FB8AA3B, %f105;
	fma.rn.f32 	%f107, 0fC0B1C71D, 0f32A57060, %f106;
	mov.b32 	%r35, %f103;
	shl.b32 	%r36, %r35, 23;
	mov.b32 	%f108, %r36;
	ex2.approx.ftz.f32 	%f109, %f107;
	mul.f32 	%f110, %f109, %f108;
	cvt.f64.f32 	%fd17, %f110;
	mul.f64 	%fd18, %fd17, 0d3FDAE9EF81470B73;
	cvt.rn.f32.f64 	%f9, %fd18;
	mov.f32 	%f111, 0f3EF8C333;
	cvt.sat.f32.f32 	%f112, %f111;
	fma.rm.f32 	%f113, %f112, %f22, %f21;
	add.f32 	%f114, %f113, 0fCB40007F;
	neg.f32 	%f115, %f114;
	fma.rn.f32 	%f116, 0fC01E0653, 0f3FB8AA3B, %f115;
	fma.rn.f32 	%f117, 0fC01E0653, 0f32A57060, %f116;
	mov.b32 	%r37, %f113;
	shl.b32 	%r38, %r37, 23;
	mov.b32 	%f118, %r38;
	ex2.approx.ftz.f32 	%f119, %f117;
	mul.f32 	%f120, %f119, %f118;
	cvt.f64.f32 	%fd19, %f120;
	mul.f64 	%fd20, %fd19, 0d3FDAE9EF81470B73;
	cvt.rn.f32.f64 	%f10, %fd20;
	mov.f32 	%f121, 0f3EFE30CD;
	cvt.sat.f32.f32 	%f122, %f121;
	fma.rm.f32 	%f123, %f122, %f22, %f21;
	add.f32 	%f124, %f123, 0fCB40007F;
	neg.f32 	%f125, %f124;
	fma.rn.f32 	%f126, 0fBF1E0653, 0f3FB8AA3B, %f125;
	fma.rn.f32 	%f127, 0fBF1E0653, 0f32A57060, %f126;
	mov.b32 	%r39, %f123;
	shl.b32 	%r40, %r39, 23;
	mov.b32 	%f128, %r40;
	ex2.approx.ftz.f32 	%f129, %f127;
	mul.f32 	%f130, %f129, %f128;
	cvt.f64.f32 	%fd21, %f130;
	mul.f64 	%fd22, %fd21, 0d3FDAE9EF81470B73;
	cvt.rn.f32.f64 	%f11, %fd22;
	mov.f32 	%f131, 0f3F000000;
	cvt.sat.f32.f32 	%f132, %f131;
	fma.rm.f32 	%f133, %f132, %f22, %f21;
	add.f32 	%f134, %f133, 0fCB40007F;
	mov.f32 	%f135, 0f00000000;
	sub.f32 	%f136, %f135, %f134;
	add.f32 	%f137, %f136, 0f00000000;
	mov.b32 	%r41, %f133;
	shl.b32 	%r42, %r41, 23;
	mov.b32 	%f138, %r42;
	ex2.approx.ftz.f32 	%f139, %f137;
	mul.f32 	%f140, %f139, %f138;
	cvt.f64.f32 	%fd23, %f140;
	mul.f64 	%fd24, %fd23, 0d3FDAE9EF81470B73;
	cvt.rn.f32.f64 	%f12, %fd24;
	mul.hi.s32 	%r43, %r3, 1431655766;
	shr.u32 	%r44, %r43, 31;
	add.s32 	%r45, %r43, %r44;
	setp.ge.u32 	%p1, %r1, %r45;
	@%p1 bra 	$L__BB1_6;
	ld.param.u32 	%r52, [_Z12gaussianBlurPfii_param_2];
	ld.param.u64 	%rd11, [_Z12gaussianBlurPfii_param_0];
	cvta.to.global.u64 	%rd3, %rd11;
	add.s32 	%r46, %r1, %r52;
	mul.wide.s32 	%rd4, %r46, 4;
	add.s64 	%rd5, %rd3, %rd4;
	ld.global.f32 	%f229, [%rd5];
	and.b32  	%r47, %r1, 511;
	add.s32 	%r48, %r47, -11;
	setp.gt.u32 	%p2, %r48, 489;
	@%p2 bra 	$L__BB1_3;
	ld.param.u32 	%r53, [_Z12gaussianBlurPfii_param_2];
	ld.param.u64 	%rd12, [_Z12gaussianBlurPfii_param_0];
	cvta.to.global.u64 	%rd6, %rd12;
	add.s32 	%r49, %r1, %r53;
	mul.wide.s32 	%rd7, %r49, 4;
	add.s64 	%rd8, %rd6, %rd7;
	ld.global.f32 	%f141, [%rd8+-132];
	ld.global.f32 	%f142, [%rd8+-120];
	ld.global.f32 	%f143, [%rd8+-108];
	ld.global.f32 	%f144, [%rd8+-96];
	ld.global.f32 	%f145, [%rd8+-84];
	ld.global.f32 	%f146, [%rd8+-72];
	ld.global.f32 	%f147, [%rd8+-60];
	ld.global.f32 	%f148, [%rd8+-48];
	ld.global.f32 	%f149, [%rd8+-36];
	ld.global.f32 	%f150, [%rd8+-24];
	ld.global.f32 	%f151, [%rd8+-12];
	ld.global.f32 	%f152, [%rd8+12];
	ld.global.f32 	%f153, [%rd8+24];
	ld.global.f32 	%f154, [%rd8+36];
	ld.global.f32 	%f155, [%rd8+48];
	ld.global.f32 	%f156, [%rd8+60];
	ld.global.f32 	%f157, [%rd8+72];
	ld.global.f32 	%f158, [%rd8+84];
	ld.global.f32 	%f159, [%rd8+96];
	ld.global.f32 	%f160, [%rd8+108];
	ld.global.f32 	%f161, [%rd8+120];
	ld.global.f32 	%f162, [%rd8+132];
	fma.rn.f32 	%f163, %f141, %f1, 0f00000000;
	fma.rn.f32 	%f164, %f142, %f2, %f163;
	fma.rn.f32 	%f165, %f143, %f3, %f164;
	fma.rn.f32 	%f166, %f144, %f4, %f165;
	fma.rn.f32 	%f167, %f145, %f5, %f166;
	fma.rn.f32 	%f168, %f146, %f6, %f167;
	fma.rn.f32 	%f169, %f147, %f7, %f168;
	fma.rn.f32 	%f170, %f148, %f8, %f169;
	fma.rn.f32 	%f171, %f149, %f9, %f170;
	fma.rn.f32 	%f172, %f150, %f10, %f171;
	fma.rn.f32 	%f173, %f151, %f11, %f172;
	fma.rn.f32 	%f174, %f229, %f12, %f173;
	fma.rn.f32 	%f175, %f152, %f11, %f174;
	fma.rn.f32 	%f176, %f153, %f10, %f175;
	fma.rn.f32 	%f177, %f154, %f9, %f176;
	fma.rn.f32 	%f178, %f155, %f8, %f177;
	fma.rn.f32 	%f179, %f156, %f7, %f178;
	fma.rn.f32 	%f180, %f157, %f6, %f179;
	fma.rn.f32 	%f181, %f158, %f5, %f180;
	fma.rn.f32 	%f182, %f159, %f4, %f181;
	fma.rn.f32 	%f183, %f160, %f3, %f182;
	fma.rn.f32 	%f184, %f161, %f2, %f183;
	fma.rn.f32 	%f229, %f162, %f1, %f184;
$L__BB1_3:
	ld.param.u32 	%r54, [_Z12gaussianBlurPfii_param_2];
	ld.param.u64 	%rd13, [_Z12gaussianBlurPfii_param_0];
	bar.sync 	0;
	cvta.to.global.u64 	%rd9, %rd13;
	add.s32 	%r50, %r1, %r54;
	mul.wide.s32 	%rd10, %r50, 4;
	add.s64 	%rd1, %rd9, %rd10;
	st.global.f32 	[%rd1], %f229;
	bar.sync 	0;
	ld.global.f32 	%f230, [%rd1];
	add.s32 	%r51, %r1, -5632;
	setp.gt.u32 	%p3, %r51, 250879;
	@%p3 bra 	$L__BB1_5;
	ld.global.f32 	%f185, [%rd1+-67584];
	ld.global.f32 	%f186, [%rd1+-61440];
	ld.global.f32 	%f187, [%rd1+-55296];
	ld.global.f32 	%f188, [%rd1+-49152];
	ld.global.f32 	%f189, [%rd1+-43008];
	ld.global.f32 	%f190, [%rd1+-36864];
	ld.global.f32 	%f191, [%rd1+-30720];
	ld.global.f32 	%f192, [%rd1+-24576];
	ld.global.f32 	%f193, [%rd1+-18432];
	ld.global.f32 	%f194, [%rd1+-12288];
	ld.global.f32 	%f195, [%rd1+-6144];
	ld.global.f32 	%f196, [%rd1+6144];
	ld.global.f32 	%f197, [%rd1+12288];
	ld.global.f32 	%f198, [%rd1+18432];
	ld.global.f32 	%f199, [%rd1+24576];
	ld.global.f32 	%f200, [%rd1+30720];
	ld.global.f32 	%f201, [%rd1+36864];
	ld.global.f32 	%f202, [%rd1+43008];
	ld.global.f32 	%f203, [%rd1+49152];
	ld.global.f32 	%f204, [%rd1+55296];
	ld.global.f32 	%f205, [%rd1+61440];
	ld.global.f32 	%f206, [%rd1+67584];
	fma.rn.f32 	%f207, %f185, %f1, 0f00000000;
	fma.rn.f32 	%f208, %f186, %f2, %f207;
	fma.rn.f32 	%f209, %f187, %f3, %f208;
	fma.rn.f32 	%f210, %f188, %f4, %f209;
	fma.rn.f32 	%f211, %f189, %f5, %f210;
	fma.rn.f32 	%f212, %f190, %f6, %f211;
	fma.rn.f32 	%f213, %f191, %f7, %f212;
	fma.rn.f32 	%f214, %f192, %f8, %f213;
	fma.rn.f32 	%f215, %f193, %f9, %f214;
	fma.rn.f32 	%f216, %f194, %f10, %f215;
	fma.rn.f32 	%f217, %f195, %f11, %f216;
	fma.rn.f32 	%f218, %f230, %f12, %f217;
	fma.rn.f32 	%f219, %f196, %f11, %f218;
	fma.rn.f32 	%f220, %f197, %f10, %f219;
	fma.rn.f32 	%f221, %f198, %f9, %f220;
	fma.rn.f32 	%f222, %f199, %f8, %f221;
	fma.rn.f32 	%f223, %f200, %f7, %f222;
	fma.rn.f32 	%f224, %f201, %f6, %f223;
	fma.rn.f32 	%f225, %f202, %f5, %f224;
	fma.rn.f32 	%f226, %f203, %f4, %f225;
	fma.rn.f32 	%f227, %f204, %f3, %f226;
	fma.rn.f32 	%f228, %f205, %f2, %f227;
	fma.rn.f32 	%f230, %f206, %f1, %f228;
$L__BB1_5:
	bar.sync 	0;
	st.global.f32 	[%rd1], %f230;
	bar.sync 	0;
$L__BB1_6:
	ret;

}


// ===== COMPILED SASS (sm_100) =====

	.target	sm_100

	.elftype	@"ET_EXEC"


//--------------------- .note.nv.tkinfo           --------------------------
	.section	.note.nv.tkinfo,"",@"SHT_NOTE"
	.sectionflags	@"SHF_NOTE_NV_TKINFO"
	.tkinfo
        /*0018*/ 	.word	0x00000002
        /*0030*/ 	.string	""
        /*0030*/ 	.string	"ptxas"
        /*0030*/ 	.string	"Cuda compilation tools, release 13.0, V13.0.88"
        /*0030*/ 	.string	"Build cuda_13.0.r13.0/compiler.36424714_0"
        /*0030*/ 	.string	"-arch sm_100 -m 64 "



//--------------------- .note.nv.cuinfo           --------------------------
	.section	.note.nv.cuinfo,"",@"SHT_NOTE"
	.sectionflags	@"SHF_NOTE_NV_CUINFO"
        /*0018*/ 	.short	0x0002
        /*001a*/ 	.short	0x0064
        /*001c*/ 	.short	0x0082
	.zero		2


//--------------------- .nv.info                  --------------------------
	.section	.nv.info,"",@"SHT_CUDA_INFO"
	.align	4


	//----- nvinfo : EIATTR_REGCOUNT
	.align		4
        /*0000*/ 	.byte	0x04, 0x2f
        /*0002*/ 	.short	(.L_1 - .L_0)
	.align		4
.L_0:
        /*0004*/ 	.word	index@(_Z12medianFilterPfii)
        /*0008*/ 	.word	0x00000020


	//----- nvinfo : EIATTR_FRAME_SIZE
	.align		4
.L_1:
        /*000c*/ 	.byte	0x04, 0x11
        /*000e*/ 	.short	(.L_3 - .L_2)
	.align		4
.L_2:
        /*0010*/ 	.word	index@(_Z12medianFilterPfii)
        /*0014*/ 	.word	0x00000000


	//----- nvinfo : EIATTR_REGCOUNT
	.align		4
.L_3:
        /*0018*/ 	.byte	0x04, 0x2f
        /*001a*/ 	.short	(.L_5 - .L_4)
	.align		4
.L_4:
        /*001c*/ 	.word	index@(_Z12gaussianBlurPfii)
        /*0020*/ 	.word	0x00000020


	//----- nvinfo : EIATTR_FRAME_SIZE
	.align		4
.L_5:
        /*0024*/ 	.byte	0x04, 0x11
        /*0026*/ 	.short	(.L_7 - .L_6)
	.align		4
.L_6:
        /*0028*/ 	.word	index@(_Z12gaussianBlurPfii)
        /*002c*/ 	.word	0x00000000


	//----- nvinfo : EIATTR_MIN_STACK_SIZE
	.align		4
.L_7:
        /*0030*/ 	.byte	0x04, 0x12
        /*0032*/ 	.short	(.L_9 - .L_8)
	.align		4
.L_8:
        /*0034*/ 	.word	index@(_Z12gaussianBlurPfii)
        /*0038*/ 	.word	0x00000000


	//----- nvinfo : EIATTR_MIN_STACK_SIZE
	.align		4
.L_9:
        /*003c*/ 	.byte	0x04, 0x12
        /*003e*/ 	.short	(.L_11 - .L_10)
	.align		4
.L_10:
        /*0040*/ 	.word	index@(_Z12medianFilterPfii)
        /*0044*/ 	.word	0x00000000
.L_11:


//--------------------- .nv.compat                --------------------------
	.section	.nv.compat,"",@"SHT_CUDA_COMPAT_INFO"
	.align	4
        /*0000*/ 	.byte	0x02, 0x09, 0x00, 0x00, 0x02, 0x02, 0x01, 0x00, 0x02, 0x05, 0x05, 0x00, 0x03, 0x07, 0x01, 0x01
        /*0010*/ 	.byte	0x02, 0x03, 0x00, 0x00, 0x02, 0x06, 0x01, 0x00, 0x04, 0x0b, 0x08, 0x00, 0x01, 0x00, 0x00, 0x00
        /*0020*/ 	.byte	0x00, 0x00, 0x00, 0x00


//--------------------- .nv.info._Z12gaussianBlurPfii --------------------------
	.section	.nv.info._Z12gaussianBlurPfii,"",@"SHT_CUDA_INFO"
	.sectionflags	@""
	.align	4


	//----- nvinfo : EIATTR_CUDA_API_VERSION
	.align		4
        /*0000*/ 	.byte	0x04, 0x37
        /*0002*/ 	.short	(.L_13 - .L_12)
.L_12:
        /*0004*/ 	.word	0x00000082


	//----- nvinfo : EIATTR_KPARAM_INFO
	.align		4
.L_13:
        /*0008*/ 	.byte	0x04, 0x17
        /*000a*/ 	.short	(.L_15 - .L_14)
.L_14:
        /*000c*/ 	.word	0x00000000
        /*0010*/ 	.short	0x0002
        /*0012*/ 	.short	0x000c
        /*0014*/ 	.byte	0x00, 0xf0, 0x11, 0x00


	//----- nvinfo : EIATTR_KPARAM_INFO
	.align		4
.L_15:
        /*0018*/ 	.byte	0x04, 0x17
        /*001a*/ 	.short	(.L_17 - .L_16)
.L_16:
        /*001c*/ 	.word	0x00000000
        /*0020*/ 	.short	0x0001
        /*0022*/ 	.short	0x0008
        /*0024*/ 	.byte	0x00, 0xf0, 0x11, 0x00


	//----- nvinfo : EIATTR_KPARAM_INFO
	.align		4
.L_17:
        /*0028*/ 	.byte	0x04, 0x17
        /*002a*/ 	.short	(.L_19 - .L_18)
.L_18:
        /*002c*/ 	.word	0x00000000
        /*0030*/ 	.short	0x0000
        /*0032*/ 	.short	0x0000
        /*0034*/ 	.byte	0x00, 0xf5, 0x21, 0x00


	//----- nvinfo : EIATTR_SPARSE_MMA_MASK
	.align		4
.L_19:
        /*0038*/ 	.byte	0x03, 0x50
        /*003a*/ 	.short	0x0000


	//----- nvinfo : EIATTR_MAXREG_COUNT
	.align		4
        /*003c*/ 	.byte	0x03, 0x1b
        /*003e*/ 	.short	0x00ff


	//----- nvinfo : EIATTR_NUM_BARRIERS
	.align		4
        /*0040*/ 	.byte	0x02, 0x4c
        /*0042*/ 	.byte	0x01
	.zero		1


	//----- nvinfo : EIATTR_MERCURY_ISA_VERSION
	.align		4
        /*0044*/ 	.byte	0x03, 0x5f
        /*0046*/ 	.short	0x0101


	//----- nvinfo : EIATTR_VRC_CTA_INIT_COUNT
	.align		4
        /*0048*/ 	.byte	0x02, 0x4a
	.zero		1
	.zero		1


	//----- nvinfo : EIATTR_EXIT_INSTR_OFFSETS
	.align		4
        /*004c*/ 	.byte	0x04, 0x1c
        /*004e*/ 	.short	(.L_21 - .L_20)


	//   ....[0]....
.L_20:
        /*0050*/ 	.word	0x000009b0


	//   ....[1]....
        /*0054*/ 	.word	0x000011a0


	//----- nvinfo : EIATTR_CRS_STACK_SIZE
	.align		4
.L_21:
        /*0058*/ 	.byte	0x04, 0x1e
        /*005a*/ 	.short	(.L_23 - .L_22)
.L_22:
        /*005c*/ 	.word	0x00000000


	//----- nvinfo : EIATTR_CBANK_PARAM_SIZE
	.align		4
.L_23:
        /*0060*/ 	.byte	0x03, 0x19
        /*0062*/ 	.short	0x0010


	//----- nvinfo : EIATTR_PARAM_CBANK
	.align		4
        /*0064*/ 	.byte	0x04, 0x0a
        /*0066*/ 	.short	(.L_25 - .L_24)
	.align		4
.L_24:
        /*0068*/ 	.word	index@(.nv.constant0._Z12gaussianBlurPfii)
        /*006c*/ 	.short	0x0380
        /*006e*/ 	.short	0x0010


	//----- nvinfo : EIATTR_SW_WAR
	.align		4
.L_25:
        /*0070*/ 	.byte	0x04, 0x36
        /*0072*/ 	.short	(.L_27 - .L_26)
.L_26:
        /*0074*/ 	.word	0x00000008
.L_27:


//--------------------- .nv.info._Z12medianFilterPfii --------------------------
	.section	.nv.info._Z12medianFilterPfii,"",@"SHT_CUDA_INFO"
	.sectionflags	@""
	.align	4


	//----- nvinfo : EIATTR_CUDA_API_VERSION
	.align		4
        /*0000*/ 	.byte	0x04, 0x37
        /*0002*/ 	.short	(.L_29 - .L_28)
.L_28:
        /*0004*/ 	.word	0x00000082


	//----- nvinfo : EIATTR_KPARAM_INFO
	.align		4
.L_29:
        /*0008*/ 	.byte	0x04, 0x17
        /*000a*/ 	.short	(.L_31 - .L_30)
.L_30:
        /*000c*/ 	.word	0x00000000
        /*0010*/ 	.short	0x0002
        /*0012*/ 	.short	0x000c
        /*0014*/ 	.byte	0x00, 0xf0, 0x11, 0x00


	//----- nvinfo : EIATTR_KPARAM_INFO
	.align		4
.L_31:
        /*0018*/ 	.byte	0x04, 0x17
        /*001a*/ 	.short	(.L_33 - .L_32)
.L_32:
        /*001c*/ 	.word	0x00000000
        /*0020*/ 	.short	0x0001
        /*0022*/ 	.short	0x0008
        /*0024*/ 	.byte	0x00, 0xf0, 0x11, 0x00


	//----- nvinfo : EIATTR_KPARAM_INFO
	.align		4
.L_33:
        /*0028*/ 	.byte	0x04, 0x17
        /*002a*/ 	.short	(.L_35 - .L_34)
.L_34:
        /*002c*/ 	.word	0x00000000
        /*0030*/ 	.short	0x0000
        /*0032*/ 	.short	0x0000
        /*0034*/ 	.byte	0x00, 0xf5, 0x21, 0x00


	//----- nvinfo : EIATTR_SPARSE_MMA_MASK
	.align		4
.L_35:
        /*0038*/ 	.byte	0x03, 0x50
        /*003a*/ 	.short	0x0000


	//----- nvinfo : EIATTR_MAXREG_COUNT
	.align		4
        /*003c*/ 	.byte	0x03, 0x1b
        /*003e*/ 	.short	0x00ff


	//----- nvinfo : EIATTR_NUM_BARRIERS
	.align		4
        /*0040*/ 	.byte	0x02, 0x4c
        /*0042*/ 	.byte	0x01
	.zero		1


	//----- nvinfo : EIATTR_MERCURY_ISA_VERSION
	.align		4
        /*0044*/ 	.byte	0x03, 0x5f
        /*0046*/ 	.short	0x0101


	//----- nvinfo : EIATTR_VRC_CTA_INIT_COUNT
	.align		4
        /*0048*/ 	.byte	0x02, 0x4a
	.zero		1
	.zero		1


	//----- nvinfo : EIATTR_EXIT_INSTR_OFFSETS
	.align		4
        /*004c*/ 	.byte	0x04, 0x1c
        /*004e*/ 	.short	(.L_37 - .L_36)


	//   ....[0]....
.L_36:
        /*0050*/ 	.word	0x00000150


	//   ....[1]....
        /*0054*/ 	.word	0x00002990


	//----- nvinfo : EIATTR_CRS_STACK_SIZE
	.align		4
.L_37:
        /*0058*/ 	.byte	0x04, 0x1e
        /*005a*/ 	.short	(.L_39 - .L_38)
.L_38:
        /*005c*/ 	.word	0x00000000


	//----- nvinfo : EIATTR_CBANK_PARAM_SIZE
	.align		4
.L_39:
        /*0060*/ 	.byte	0x03, 0x19
        /*0062*/ 	.short	0x0010


	//----- nvinfo : EIATTR_PARAM_CBANK
	.align		4
        /*0064*/ 	.byte	0x04, 0x0a
        /*0066*/ 	.short	(.L_41 - .L_40)
	.align		4
.L_40:
        /*0068*/ 	.word	index@(.nv.constant0._Z12medianFilterPfii)
        /*006c*/ 	.short	0x0380
        /*006e*/ 	.short	0x0010


	//----- nvinfo : EIATTR_SW_WAR
	.align		4
.L_41:
        /*0070*/ 	.byte	0x04, 0x36
        /*0072*/ 	.short	(.L_43 - .L_42)
.L_42:
        /*0074*/ 	.word	0x00000008
.L_43:


//--------------------- .nv.callgraph             --------------------------
	.section	.nv.callgraph,"",@"SHT_CUDA_CALLGRAPH"
	.align	4
	.sectionentsize	8
	.align		4
        /*0000*/ 	.word	0x00000000
	.align		4
        /*0004*/ 	.word	0xffffffff
	.align		4
        /*0008*/ 	.word	0x00000000
	.align		4
        /*000c*/ 	.word	0xfffffffe
	.align		4
        /*0010*/ 	.word	0x00000000
	.align		4
        /*0014*/ 	.word	0xfffffffd
	.align		4
        /*0018*/ 	.word	0x00000000
	.align		4
        /*001c*/ 	.word	0xfffffffc


//--------------------- .text._Z12gaussianBlurPfii --------------------------
	.section	.text._Z12gaussianBlurPfii,"ax",@progbits
	.align	128
        .global         _Z12gaussianBlurPfii
        .type           _Z12gaussianBlurPfii,@function
        .size           _Z12gaussianBlurPfii,(.L_x_12 - _Z12gaussianBlurPfii)
        .other          _Z12gaussianBlurPfii,@"STO_CUDA_ENTRY STV_DEFAULT"
_Z12gaussianBlurPfii:
.text._Z12gaussianBlurPfii:
[----:B------:R-:W-:Y:S01]  /*0000*/  LDC R1, c[0x0][0x37c] ;  /* 0x0000df00ff017b82 */ /* 0x000fe20000000800 */
[----:B------:R-:W-:Y:S01]  /*0010*/  HFMA2 R0, -RZ, RZ, 1.39453125, 3.509765625 ;  /* 0x3d944305ff007431 */ /* 0x000fe200000001ff */
[----:B------:R-:W-:Y:S01]  /*0020*/  MOV R17, 0x437c0000 ;  /* 0x437c000000117802 */ /* 0x000fe20000000f00 */
[----:B------:R-:W-:Y:S01]  /*0030*/  HFMA2 R4, -RZ, RZ, 1.521484375, 0.007732391357421875 ;  /* 0x3e161febff047431 */ /* 0x000fe200000001ff */
[----:B------:R-:W-:Y:S01]  /*0040*/  MOV R5, 0x429561fa ;  /* 0x429561fa00057802 */ /* 0x000fe20000000f00 */
[----:B------:R-:W-:Y:S01]  /*0050*/  HFMA2 R12, -RZ, RZ, 1.587890625, -708.5 ;  /* 0x3e5ae189ff0c7431 */ /* 0x000fe200000001ff */
[----:B------:R-:W-:Y:S01]  /*0060*/  MOV R6, 0x4276e9e2 ;  /* 0x4276e9e200067802 */ /* 0x000fe20000000f00 */
[----:B------:R-:W-:Y:S01]  /*0070*/  HFMA2 R22, -RZ, RZ, 1.63671875, 0.2242431640625 ;  /* 0x3e8c332dff167431 */ /* 0x000fe200000001ff */
[----:B------:R-:W-:Y:S01]  /*0080*/  MOV R7, 0x42480001 ;  /* 0x4248000100077802 */ /* 0x000fe20000000f00 */
[----:B------:R-:W-:Y:S01]  /*0090*/  HFMA2 R8, -RZ, RZ, 1.6630859375, 114.875 ;  /* 0x3ea7572eff087431 */ /* 0x000fe200000001ff */
[----:B------:R-:W-:Y:S01]  /*00a0*/  MOV R21, 0x4176e9e2 ;  /* 0x4176e9e200157802 */ /* 0x000fe20000000f00 */
[----:B------:R-:W-:Y:S01]  /*00b0*/  FFMA.RM R0, R0, R17, 12582913 ;  /* 0x4b40000100007423 */ /* 0x000fe20000004011 */
[----:B------:R-:W-:-:S02]  /*00c0*/  HFMA2 R16, -RZ, RZ, 1.685546875, -306.25 ;  /* 0x3ebedcc9ff107431 */ /* 0x000fc400000001ff */
[C---:B------:R-:W-:Y:S01]  /*00d0*/  FFMA.RM R13, R17.reuse, R4, 12582913 ;  /* 0x4b400001110d7423 */ /* 0x040fe20000004004 */
[----:B------:R-:W-:Y:S02]  /*00e0*/  HFMA2 R20, -RZ, RZ, 1.7216796875, 0.0002925395965576171875 ;  /* 0x3ee30ccbff147431 */ /* 0x000fe400000001ff */
[----:B------:R-:W-:Y:S01]  /*00f0*/  FFMA.RM R12, R17, R12, 12582913 ;  /* 0x4b400001110c7423 */ /* 0x000fe2000000400c */
[----:B------:R-:W-:Y:S01]  /*0100*/  FADD R2, R0, -12583039 ;  /* 0xcb40007f00027421 */ /* 0x000fe20000000000 */
[----:B------:R-:W-:Y:S01]  /*0110*/  FADD R3, R13, -12583039 ;  /* 0xcb40007f0d037421 */ /* 0x000fe20000000000 */
[----:B------:R-:W-:Y:S01]  /*0120*/  FFMA.RM R22, R17, R22, 12582913 ;  /* 0x4b40000111167423 */ /* 0x000fe20000004016 */
[----:B------:R-:W-:Y:S01]  /*0130*/  FADD R4, R12, -12583039 ;  /* 0xcb40007f0c047421 */ /* 0x000fe20000000000 */
[----:B------:R-:W-:Y:S01]  /*0140*/  FFMA R2, -R5, 1.4426950216293334961, -R2 ;  /* 0x3fb8aa3b05027823 */ /* 0x000fe20000000902 */
[C---:B------:R-:W-:Y:S01]  /*0150*/  FFMA R3, -R6.reuse, 1.4426950216293334961, -R3 ;  /* 0x3fb8aa3b06037823 */ /* 0x040fe20000000903 */
[----:B------:R-:W-:Y:S01]  /*0160*/  FFMA.RM R8, R17, R8, 12582913 ;  /* 0x4b40000111087423 */ /* 0x000fe20000004008 */
[----:B------:R-:W-:Y:S01]  /*0170*/  FFMA R4, -R7, 1.4426950216293334961, -R4 ;  /* 0x3fb8aa3b07047823 */ /* 0x000fe20000000904 */
[----:B------:R-:W-:Y:S01]  /*0180*/  FFMA R2, -R5, 1.925963033500011079e-08, R2 ;  /* 0x32a5706005027823 */ /* 0x000fe20000000102 */
[----:B------:R-:W-:Y:S01]  /*0190*/  FFMA R3, -R6, 1.925963033500011079e-08, R3 ;  /* 0x32a5706006037823 */ /* 0x000fe20000000103 */
[----:B------:R-:W-:Y:S01]  /*01a0*/  MOV R6, 0x421e0653 ;  /* 0x421e065300067802 */ /* 0x000fe20000000f00 */
[----:B------:R-:W-:Y:S01]  /*01b0*/  FADD R5, R22, -12583039 ;  /* 0xcb40007f16057421 */ /* 0x000fe20000000000 */
[----:B------:R-:W-:Y:S01]  /*01c0*/  FFMA R4, -R7, 1.925963033500011079e-08, R4 ;  /* 0x32a5706007047823 */ /* 0x000fe20000000104 */
[----:B------:R-:W-:Y:S01]  /*01d0*/  FFMA.RM R9, R17, R16, 12582913 ;  /* 0x4b40000111097423 */ /* 0x000fe20000004010 */
[----:B------:R0:W-:Y:S01]  /*01e0*/  MUFU.EX2 R14, R2 ;  /* 0x00000002000e7308 */ /* 0x0001e20000000800 */
[----:B------:R-:W-:Y:S01]  /*01f0*/  MOV R7, 0x41f1f9af ;  /* 0x41f1f9af00077802 */ /* 0x000fe20000000f00 */
[----:B------:R-:W-:-:S02]  /*0200*/  HFMA2 R16, -RZ, RZ, 1.705078125, -3.994140625 ;  /* 0x3ed2c3fdff107431 */ /* 0x000fc400000001ff */
[C---:B------:R-:W-:Y:S01]  /*0210*/  FFMA R5, -R6.reuse, 1.4426950216293334961, -R5 ;  /* 0x3fb8aa3b06057823 */ /* 0x040fe20000000905 */
[----:B------:R-:W-:Y:S01]  /*0220*/  HFMA2 R26, -RZ, RZ, 1.7421875, -3.599609375 ;  /* 0x3ef8c333ff1a7431 */ /* 0x000fe200000001ff */
[----:B------:R-:W-:Y:S01]  /*0230*/  S2UR UR4, SR_CTAID.Y ;  /* 0x00000000000479c3 */ /* 0x000fe20000002600 */
[----:B------:R-:W-:Y:S02]  /*0240*/  HFMA2 R24, -RZ, RZ, 1.7333984375, -0.44970703125 ;  /* 0x3eefb732ff187431 */ /* 0x000fe400000001ff */
[----:B------:R-:W-:Y:S01]  /*0250*/  FFMA R5, -R6, 1.925963033500011079e-08, R5 ;  /* 0x32a5706006057823 */ /* 0x000fe20000000105 */
[----:B------:R1:W2:Y:S01]  /*0260*/  MUFU.EX2 R18, R3 ;  /* 0x0000000300127308 */ /* 0x0002a20000000800 */
[----:B0-----:R-:W-:Y:S01]  /*0270*/  FADD R2, R8, -12583039 ;  /* 0xcb40007f08027421 */ /* 0x001fe20000000000 */
[----:B------:R-:W-:Y:S01]  /*0280*/  MOV R6, 0x41b1c71d ;  /* 0x41b1c71d00067802 */ /* 0x000fe20000000f00 */
[----:B------:R-:W-:Y:S01]  /*0290*/  HFMA2 R28, -RZ, RZ, 1.75, 0 ;  /* 0x3f000000ff1c7431 */ /* 0x000fe200000001ff */
[----:B------:R-:W-:Y:S01]  /*02a0*/  SHF.L.U32 R13, R13, 0x17, RZ ;  /* 0x000000170d0d7819 */ /* 0x000fe200000006ff */
[----:B------:R-:W-:Y:S01]  /*02b0*/  FFMA R2, -R7, 1.4426950216293334961, -R2 ;  /* 0x3fb8aa3b07027823 */ /* 0x000fe20000000902 */
[----:B------:R-:W-:Y:S01]  /*02c0*/  FFMA.RM R23, R17, R26, 12582913 ;  /* 0x4b40000111177423 */ /* 0x000fe2000000401a */
[----:B------:R-:W-:Y:S01]  /*02d0*/  MOV R26, 0x3efe30cd ;  /* 0x3efe30cd001a7802 */ /* 0x000fe20000000f00 */
[----:B------:R0:W-:Y:S01]  /*02e0*/  MUFU.EX2 R11, R5 ;  /* 0x00000005000b7308 */ /* 0x0001e20000000800 */
[----:B------:R-:W-:Y:S01]  /*02f0*/  FFMA R2, -R7, 1.925963033500011079e-08, R2 ;  /* 0x32a5706007027823 */ /* 0x000fe20000000102 */
[----:B------:R-:W-:Y:S01]  /*0300*/  FFMA.RM R7, R17, R16, 12582913 ;  /* 0x4b40000111077423 */ /* 0x000fe20000004010 */
[----:B-1----:R-:W-:Y:S01]  /*0310*/  FADD R3, R9, -12583039 ;  /* 0xcb40007f09037421 */ /* 0x002fe20000000000 */
[----:B------:R-:W1:Y:S01]  /*0320*/  S2UR UR8, SR_CTAID.Z ;  /* 0x00000000000879c3 */ /* 0x000e620000002700 */
[----:B------:R-:W3:Y:S01]  /*0330*/  LDCU UR9, c[0x0][0x360] ;  /* 0x00006c00ff0977ac */ /* 0x000ee20008000800 */
[----:B------:R-:W-:Y:S01]  /*0340*/  SHF.L.U32 R22, R22, 0x17, RZ ;  /* 0x0000001716167819 */ /* 0x000fe200000006ff */
[C---:B------:R-:W-:Y:S01]  /*0350*/  FFMA R3, -R6.reuse, 1.4426950216293334961, -R3 ;  /* 0x3fb8aa3b06037823 */ /* 0x040fe20000000903 */
[----:B------:R4:W-:Y:S01]  /*0360*/  MUFU.EX2 R10, R4 ;  /* 0x00000004000a7308 */ /* 0x0009e20000000800 */
[C---:B0-----:R-:W-:Y:S01]  /*0370*/  FFMA.RM R5, R17.reuse, R20, 12582913 ;  /* 0x4b40000111057423 */ /* 0x041fe20000004014 */
[----:B------:R-:W-:Y:S01]  /*0380*/  MOV R20, 0x411e0653 ;  /* 0x411e065300147802 */ /* 0x000fe20000000f00 */
[----:B------:R-:W-:Y:S01]  /*0390*/  FFMA R19, -R6, 1.925963033500011079e-08, R3 ;  /* 0x32a5706006137823 */ /* 0x000fe20000000103 */
[----:B------:R-:W-:Y:S01]  /*03a0*/  FFMA.RM R3, R17, R24, 12582913 ;  /* 0x4b40000111037423 */ /* 0x000fe20000004018 */
[----:B------:R-:W-:Y:S01]  /*03b0*/  FADD R15, R5, -12583039 ;  /* 0xcb40007f050f7421 */ /* 0x000fe20000000000 */
[----:B------:R-:W0:Y:S01]  /*03c0*/  LDCU UR10, c[0x0][0x364] ;  /* 0x00006c80ff0a77ac */ /* 0x000e220008000800 */
[----:B--2---:R-:W-:Y:S01]  /*03d0*/  FMUL R13, R13, R18 ;  /* 0x000000120d0d7220 */ /* 0x004fe20000400000 */
[----:B------:R2:W5:Y:S01]  /*03e0*/  MUFU.EX2 R16, R2 ;  /* 0x0000000200107308 */ /* 0x0005620000000800 */
[----:B----4-:R-:W-:Y:S01]  /*03f0*/  FADD R4, R7, -12583039 ;  /* 0xcb40007f07047421 */ /* 0x010fe20000000000 */
[----:B------:R-:W-:Y:S01]  /*0400*/  FFMA R15, -R20, 1.4426950216293334961, -R15 ;  /* 0x3fb8aa3b140f7823 */ /* 0x000fe2000000090f */
[----:B------:R-:W4:Y:S01]  /*0410*/  LDCU UR6, c[0x0][0x370] ;  /* 0x00006e00ff0677ac */ /* 0x000f220008000800 */
[----:B------:R-:W3:Y:S01]  /*0420*/  S2R R18, SR_TID.Z ;  /* 0x0000000000127919 */ /* 0x000ee20000002300 */
[C---:B------:R-:W-:Y:S01]  /*0430*/  FFMA R4, -R21.reuse, 1.4426950216293334961, -R4 ;  /* 0x3fb8aa3b15047823 */ /* 0x040fe20000000904 */
[----:B------:R-:W-:Y:S01]  /*0440*/  SHF.L.U32 R27, R8, 0x17, RZ ;  /* 0x00000017081b7819 */ /* 0x000fe200000006ff */
[----:B------:R-:W1:Y:S01]  /*0450*/  LDCU UR7, c[0x0][0x374] ;  /* 0x00006e80ff0777ac */ /* 0x000e620008000800 */
[----:B------:R-:W0:Y:S01]  /*0460*/  MUFU.EX2 R19, R19 ;  /* 0x0000001300137308 */ /* 0x000e220000000800 */
[----:B------:R-:W-:Y:S01]  /*0470*/  FFMA R6, -R21, 1.925963033500011079e-08, R4 ;  /* 0x32a5706015067823 */ /* 0x000fe20000000104 */
[----:B------:R-:W-:Y:S01]  /*0480*/  FFMA R4, -R20, 1.925963033500011079e-08, R15 ;  /* 0x32a5706014047823 */ /* 0x000fe2000000010f */
[----:B------:R-:W-:-:S02]  /*0490*/  HFMA2 R15, -RZ, RZ, 2.05859375, 9.6499919891357421875e-05 ;  /* 0x401e0653ff0f7431 */ /* 0x000fc400000001ff */
[----:B------:R-:W-:Y:S01]  /*04a0*/  FADD R20, R23, -12583039 ;  /* 0xcb40007f17147421 */ /* 0x000fe20000000000 */
[----:B------:R-:W-:Y:S01]  /*04b0*/  MOV R21, 0x40b1c71d ;  /* 0x40b1c71d00157802 */ /* 0x000fe20000000f00 */
[----:B--2---:R-:W-:Y:S01]  /*04c0*/  FADD R2, R3, -12583039 ;  /* 0xcb40007f03027421 */ /* 0x004fe20000000000 */
[----:B------:R-:W4:Y:S01]  /*04d0*/  S2UR UR5, SR_CTAID.X ;  /* 0x00000000000579c3 */ /* 0x000f220000002500 */
[----:B------:R-:W-:Y:S01]  /*04e0*/  MUFU.EX2 R6, R6 ;  /* 0x0000000600067308 */ /* 0x000fe20000000800 */
[----:B-----5:R-:W-:Y:S01]  /*04f0*/  FMUL R27, R27, R16 ;  /* 0x000000101b1b7220 */ /* 0x020fe20000400000 */
[----:B------:R-:W-:Y:S01]  /*0500*/  FFMA R2, -R21, 1.4426950216293334961, -R2 ;  /* 0x3fb8aa3b15027823 */ /* 0x000fe20000000902 */
[----:B------:R-:W2:Y:S01]  /*0510*/  S2R R16, SR_TID.X ;  /* 0x0000000000107919 */ /* 0x000ea20000002100 */
[----:B------:R-:W-:Y:S01]  /*0520*/  SHF.L.U32 R23, R23, 0x17, RZ ;  /* 0x0000001717177819 */ /* 0x000fe200000006ff */
[----:B------:R-:W-:Y:S01]  /*0530*/  FFMA R24, -R15, 1.4426950216293334961, -R20 ;  /* 0x3fb8aa3b0f187823 */ /* 0x000fe20000000914 */
[C---:B------:R-:W-:Y:S01]  /*0540*/  FFMA.RM R20, R17.reuse, R26, 12582913 ;  /* 0x4b40000111147423 */ /* 0x040fe2000000401a */
[----:B------:R-:W-:Y:S01]  /*0550*/  FFMA.RM R17, R17, R28, 12582913 ;  /* 0x4b40000111117423 */ /* 0x000fe2000000401c */
[----:B------:R-:W-:Y:S01]  /*0560*/  MOV R26, 0x3f1e0653 ;  /* 0x3f1e0653001a7802 */ /* 0x000fe20000000f00 */
[----:B------:R-:W-:Y:S01]  /*0570*/  FFMA R24, -R15, 1.925963033500011079e-08, R24 ;  /* 0x32a570600f187823 */ /* 0x000fe20000000118 */
[----:B------:R-:W-:Y:S01]  /*0580*/  FADD R15, R20, -12583039 ;  /* 0xcb40007f140f7421 */ /* 0x000fe20000000000 */
[----:B------:R-:W-:Y:S01]  /*0590*/  FADD R25, R17, -12583039 ;  /* 0xcb40007f11197421 */ /* 0x000fe20000000000 */
[----:B------:R-:W-:Y:S01]  /*05a0*/  FFMA R2, -R21, 1.925963033500011079e-08, R2 ;  /* 0x32a5706015027823 */ /* 0x000fe20000000102 */
[----:B------:R-:W-:Y:S01]  /*05b0*/  SHF.L.U32 R28, R9, 0x17, RZ ;  /* 0x00000017091c7819 */ /* 0x000fe200000006ff */
[C---:B------:R-:W-:Y:S01]  /*05c0*/  FFMA R15, -R26.reuse, 1.4426950216293334961, -R15 ;  /* 0x3fb8aa3b1a0f7823 */ /* 0x040fe2000000090f */
[----:B------:R-:W-:Y:S01]  /*05d0*/  FADD R25, RZ, -R25 ;  /* 0x80000019ff197221 */ /* 0x000fe20000000000 */
[----:B------:R-:W5:Y:S01]  /*05e0*/  MUFU.EX2 R24, R24 ;  /* 0x0000001800187308 */ /* 0x000f620000000800 */
[----:B-1----:R-:W-:Y:S01]  /*05f0*/  UIMAD UR4, UR7, UR8, UR4 ;  /* 0x00000008070472a4 */ /* 0x002fe2000f8e0204 */
[----:B------:R-:W-:Y:S01]  /*0600*/  FFMA R21, -R26, 1.925963033500011079e-08, R15 ;  /* 0x32a570601a157823 */ /* 0x000fe2000000010f */
[----:B------:R-:W-:Y:S01]  /*0610*/  SHF.L.U32 R15, R0, 0x17, RZ ;  /* 0x00000017000f7819 */ /* 0x000fe200000006ff */
[----:B------:R-:W-:Y:S01]  /*0620*/  FADD R0, RZ, R25 ;  /* 0x00000019ff007221 */ /* 0x000fe20000000000 */
[----:B------:R-:W-:Y:S01]  /*0630*/  SHF.L.U32 R25, R12, 0x17, RZ ;  /* 0x000000170c197819 */ /* 0x000fe200000006ff */
[----:B0-----:R-:W-:Y:S01]  /*0640*/  FMUL R28, R28, R19 ;  /* 0x000000131c1c7220 */ /* 0x001fe20000400000 */
[----:B------:R-:W0:Y:S01]  /*0650*/  LDCU UR7, c[0x0][0x388] ;  /* 0x00007100ff0777ac */ /* 0x000e220008000800 */
[----:B------:R-:W3:Y:S01]  /*0660*/  LDC R19, c[0x0][0x368] ;  /* 0x0000da00ff137b82 */ /* 0x000ee20000000800 */
[----:B------:R-:W1:Y:S01]  /*0670*/  MUFU.EX2 R4, R4 ;  /* 0x0000000400047308 */ /* 0x000e620000000800 */
[----:B------:R-:W-:Y:S01]  /*0680*/  FMUL R10, R25, R10 ;  /* 0x0000000a190a7220 */ /* 0x000fe20000400000 */
[----:B------:R-:W-:Y:S01]  /*0690*/  FMUL R25, R22, R11 ;  /* 0x0000000b16197220 */ /* 0x000fe20000400000 */
[----:B----4-:R-:W-:Y:S01]  /*06a0*/  UIMAD UR4, UR4, UR6, UR5 ;  /* 0x00000006040472a4 */ /* 0x010fe2000f8e0205 */
[----:B------:R-:W4:Y:S01]  /*06b0*/  S2R R22, SR_TID.Y ;  /* 0x0000000000167919 */ /* 0x000f220000002200 */
[----:B------:R-:W-:Y:S01]  /*06c0*/  SHF.L.U32 R29, R7, 0x17, RZ ;  /* 0x00000017071d7819 */ /* 0x000fe200000006ff */
[----:B------:R-:W-:Y:S01]  /*06d0*/  FMUL R14, R15, R14 ;  /* 0x0000000e0f0e7220 */ /* 0x000fe20000400000 */
[----:B------:R-:W-:Y:S01]  /*06e0*/  SHF.L.U32 R5, R5, 0x17, RZ ;  /* 0x0000001705057819 */ /* 0x000fe200000006ff */
[----:B------:R-:W2:Y:S01]  /*06f0*/  MUFU.EX2 R2, R2 ;  /* 0x0000000200027308 */ /* 0x000ea20000000800 */
[----:B------:R-:W-:Y:S01]  /*0700*/  SHF.L.U32 R3, R3, 0x17, RZ ;  /* 0x0000001703037819 */ /* 0x000fe200000006ff */
[----:B-----5:R-:W-:Y:S01]  /*0710*/  FMUL R24, R23, R24 ;  /* 0x0000001817187220 */ /* 0x020fe20000400000 */
[----:B------:R-:W-:Y:S01]  /*0720*/  FMUL R29, R29, R6 ;  /* 0x000000061d1d7220 */ /* 0x000fe20000400000 */
[----:B------:R-:W-:Y:S01]  /*0730*/  SHF.L.U32 R20, R20, 0x17, RZ ;  /* 0x0000001714147819 */ /* 0x000fe200000006ff */
[----:B------:R-:W-:Y:S01]  /*0740*/  UMOV UR6, 0x81470b73 ;  /* 0x81470b7300067882 */ /* 0x000fe20000000000 */
[----:B------:R-:W-:-:S02]  /*0750*/  SHF.L.U32 R17, R17, 0x17, RZ ;  /* 0x0000001711117819 */ /* 0x000fc400000006ff */
[----:B------:R-:W-:Y:S01]  /*0760*/  MUFU.EX2 R21, R21 ;  /* 0x0000001500157308 */ /* 0x000fe20000000800 */
[----:B-1----:R-:W-:Y:S01]  /*0770*/  FMUL R26, R5, R4 ;  /* 0x00000004051a7220 */ /* 0x002fe20000400000 */
[----:B---3--:R-:W-:-:S06]  /*0780*/  IMAD R23, R19, UR4, R18 ;  /* 0x0000000413177c24 */ /* 0x008fcc000f8e0212 */
[----:B------:R-:W1:Y:S01]  /*0790*/  MUFU.EX2 R0, R0 ;  /* 0x0000000000007308 */ /* 0x000e620000000800 */
[----:B0-----:R-:W-:-:S03]  /*07a0*/  UIMAD.WIDE UR4, UR7, 0x55555556, URZ ;  /* 0x55555556070478a5 */ /* 0x001fc6000f8e02ff */
[----:B------:R-:W-:Y:S01]  /*07b0*/  UMOV UR7, 0x3fdae9ef ;  /* 0x3fdae9ef00077882 */ /* 0x000fe20000000000 */
[----:B------:R-:W-:-:S03]  /*07c0*/  ULEA.HI UR5, UR5, UR5, URZ, 0x1 ;  /* 0x0000000505057291 */ /* 0x000fc6000f8f08ff */
[----:B------:R2:W0:Y:S08]  /*07d0*/  F2F.F64.F32 R8, R25 ;  /* 0x0000001900087310 */ /* 0x0004300000201800 */
[----:B------:R4:W3:Y:S01]  /*07e0*/  F2F.F64.F32 R4, R28 ;  /* 0x0000001c00047310 */ /* 0x0008e20000201800 */
[----:B--2---:R-:W-:Y:S01]  /*07f0*/  FMUL R25, R3, R2 ;  /* 0x0000000203197220 */ /* 0x004fe20000400000 */
[----:B-1----:R-:W-:Y:S01]  /*0800*/  FMUL R0, R17, R0 ;  /* 0x0000000011007220 */ /* 0x002fe20000400000 */
[----:B0-----:R-:W-:Y:S01]  /*0810*/  DMUL R8, R8, UR6 ;  /* 0x0000000608087c28 */ /* 0x001fe20008000000 */
[----:B----4-:R-:W-:-:S04]  /*0820*/  IMAD R28, R23, UR10, R22 ;  /* 0x0000000a171c7c24 */ /* 0x010fc8000f8e0216 */
[----:B------:R0:W1:Y:S01]  /*0830*/  F2F.F64.F32 R2, R29 ;  /* 0x0000001d00027310 */ /* 0x0000620000201800 */
[----:B------:R-:W-:Y:S01]  /*0840*/  IMAD R16, R28, UR9, R16 ;  /* 0x000000091c107c24 */ /* 0x000fe2000f8e0210 */
[----:B---3--:R-:W-:Y:S01]  /*0850*/  DMUL R4, R4, UR6 ;  /* 0x0000000604047c28 */ /* 0x008fe20008000000 */
[----:B0-----:R-:W-:-:S05]  /*0860*/  FMUL R29, R20, R21 ;  /* 0x00000015141d7220 */ /* 0x001fca0000400000 */
[----:B------:R-:W0:Y:S01]  /*0870*/  F2F.F64.F32 R6, R27 ;  /* 0x0000001b00067310 */ /* 0x000e220000201800 */
[----:B------:R-:W-:Y:S01]  /*0880*/  ISETP.GE.U32.AND P0, PT, R16, UR5, PT ;  /* 0x0000000510007c0c */ /* 0x000fe2000bf06070 */
[----:B-1----:R-:W-:-:S06]  /*0890*/  DMUL R2, R2, UR6 ;  /* 0x0000000602027c28 */ /* 0x002fcc0008000000 */
[----:B------:R-:W1:Y:S01]  /*08a0*/  F2F.F64.F32 R18, R25 ;  /* 0x0000001900127310 */ /* 0x000e620000201800 */
[----:B0-----:R-:W-:-:S07]  /*08b0*/  DMUL R6, R6, UR6 ;  /* 0x0000000606067c28 */ /* 0x001fce0008000000 */
[----:B------:R-:W0:Y:S01]  /*08c0*/  F2F.F64.F32 R20, R24 ;  /* 0x0000001800147310 */ /* 0x000e220000201800 */
[----:B-1----:R-:W-:-:S07]  /*08d0*/  DMUL R18, R18, UR6 ;  /* 0x0000000612127c28 */ /* 0x002fce0008000000 */
        /* <DEDUP_REMOVED lines=11> */
[----:B-1----:R-:W-:Y:S02]  /*0990*/  DMUL R22, R22, UR6 ;  /* 0x0000000616167c28 */ /* 0x002fe40008000000 */
[----:B0-----:R-:W-:Y:S01]  /*09a0*/  DMUL R24, R24, UR6 ;  /* 0x0000000618187c28 */ /* 0x001fe20008000000 */
[----:B------:R-:W-:Y:S10]  /*09b0*/  @P0 EXIT ;  /* 0x000000000000094d */ /* 0x000ff40003800000 */
[----:B------:R-:W0:Y:S01]  /*09c0*/  LDC.64 R28, c[0x0][0x380] ;  /* 0x0000e000ff1c7b82 */ /* 0x000e220000000a00 */
[----:B------:R-:W1:Y:S01]  /*09d0*/  LDCU UR6, c[0x0][0x38c] ;  /* 0x00007180ff0677ac */ /* 0x000e620008000800 */
[----:B------:R1:W2:Y:S01]  /*09e0*/  F2F.F32.F64 R6, R6 ;  /* 0x0000000600067310 */ /* 0x0002a20000301000 */
[----:B------:R-:W3:Y:S07]  /*09f0*/  LDCU.64 UR4, c[0x0][0x358] ;  /* 0x00006b00ff0477ac */ /* 0x000eee0008000a00 */
[----:B------:R-:W4:Y:S08]  /*0a00*/  F2F.F32.F64 R4, R4 ;  /* 0x0000000400047310 */ /* 0x000f300000301000 */
[----:B------:R2:W0:Y:S01]  /*0a10*/  F2F.F32.F64 R10, R10 ;  /* 0x0000000a000a7310 */ /* 0x0004220000301000 */
[----:B-1----:R-:W-:-:S05]  /*0a20*/  IADD3 R7, PT, PT, R16, UR6, RZ ;  /* 0x0000000610077c10 */ /* 0x002fca000fffe0ff */
[----:B0-----:R-:W-:Y:S02]  /*0a30*/  IMAD.WIDE R28, R7, 0x4, R28 ;  /* 0x00000004071c7825 */ /* 0x001fe400078e021c */
[----:B------:R0:W1:Y:S01]  /*0a40*/  F2F.F32.F64 R0, R14 ;  /* 0x0000000e00007310 */ /* 0x0000620000301000 */
[----:B--2---:R-:W-:Y:S02]  /*0a50*/  LOP3.LUT R11, R16, 0x1ff, RZ, 0xc0, !PT ;  /* 0x000001ff100b7812 */ /* 0x004fe400078ec0ff */
[----:B---3--:R0:W5:Y:S02]  /*0a60*/  LDG.E R5, desc[UR4][R28.64] ;  /* 0x000000041c057981 */ /* 0x008164000c1e1900 */
[----:B------:R-:W-:-:S03]  /*0a70*/  IADD3 R11, PT, PT, R11, -0xb, RZ ;  /* 0xfffffff50b0b7810 */ /* 0x000fc60007ffe0ff */
[----:B------:R0:W2:Y:S01]  /*0a80*/  F2F.F32.F64 R12, R12 ;  /* 0x0000000c000c7310 */ /* 0x0000a20000301000 */
[----:B------:R-:W-:-:S07]  /*0a90*/  ISETP.GT.U32.AND P0, PT, R11, 0x1e9, PT ;  /* 0x000001e90b00780c */ /* 0x000fce0003f04070 */
[----:B------:R0:W3:Y:S08]  /*0aa0*/  F2F.F32.F64 R8, R8 ;  /* 0x0000000800087310 */ /* 0x0000f00000301000 */
[----:B------:R0:W0:Y:S08]  /*0ab0*/  F2F.F32.F64 R2, R2 ;  /* 0x0000000200027310 */ /* 0x0000300000301000 */
[----:B------:R0:W0:Y:S08]  /*0ac0*/  F2F.F32.F64 R26, R26 ;  /* 0x0000001a001a7310 */ /* 0x0000300000301000 */
[----:B------:R0:W0:Y:S08]  /*0ad0*/  F2F.F32.F64 R18, R18 ;  /* 0x0000001200127310 */ /* 0x0000300000301000 */
[----:B------:R0:W0:Y:S08]  /*0ae0*/  F2F.F32.F64 R20, R20 ;  /* 0x0000001400147310 */ /* 0x0000300000301000 */
[----:B------:R0:W0:Y:S08]  /*0af0*/  F2F.F32.F64 R22, R22 ;  /* 0x0000001600167310 */ /* 0x0000300000301000 */
[----:B------:R0:W0:Y:S01]  /*0b00*/  F2F.F32.F64 R24, R24 ;  /* 0x0000001800187310 */ /* 0x0000220000301000 */
[----:B------:R-:W-:Y:S04]  /*0b10*/  BSSY.RECONVERGENT B0, `(.L_x_0) ;  /* 0x000002f000007945 */ /* 0x000fe80003800200 */
[----:B-1234-:R-:W-:Y:S05]  /*0b20*/  @P0 BRA `(.L_x_1) ;  /* 0x0000000000b40947 */ /* 0x01efea0003800000 */
[----:B0-----:R-:W2:Y:S04]  /*0b30*/  LDG.E R3, desc[UR4][R28.64+-0x84] ;  /* 0xffff7c041c037981 */ /* 0x001ea8000c1e1900 */
[----:B------:R-:W3:Y:S04]  /*0b40*/  LDG.E R7, desc[UR4][R28.64+-0x78] ;  /* 0xffff88041c077981 */ /* 0x000ee8000c1e1900 */
[----:B------:R-:W4:Y:S04]  /*0b50*/  LDG.E R23, desc[UR4][R28.64+-0x6c] ;  /* 0xffff94041c177981 */ /* 0x000f28000c1e1900 */
[----:B------:R-:W4:Y:S04]  /*0b60*/  LDG.E R11, desc[UR4][R28.64+-0x60] ;  /* 0xffffa0041c0b7981 */ /* 0x000f28000c1e1900 */
[----:B------:R-:W4:Y:S04]  /*0b70*/  LDG.E R21, desc[UR4][R28.64+-0x54] ;  /* 0xffffac041c157981 */ /* 0x000f28000c1e1900 */
[----:B------:R-:W4:Y:S04]  /*0b80*/  LDG.E R13, desc[UR4][R28.64+-0x48] ;  /* 0xffffb8041c0d7981 */ /* 0x000f28000c1e1900 */
[----:B------:R-:W4:Y:S04]  /*0b90*/  LDG.E R15, desc[UR4][R28.64+-0x3c] ;  /* 0xffffc4041c0f7981 */ /* 0x000f28000c1e1900 */
[----:B------:R-:W4:Y:S04]  /*0ba0*/  LDG.E R17, desc[UR4][R28.64+-0x30] ;  /* 0xffffd0041c117981 */ /* 0x000f28000c1e1900 */
[----:B------:R-:W4:Y:S04]  /*0bb0*/  LDG.E R19, desc[UR4][R28.64+-0x24] ;  /* 0xffffdc041c137981 */ /* 0x000f28000c1e1900 */
[----:B------:R-:W4:Y:S01]  /*0bc0*/  LDG.E R9, desc[UR4][R28.64+-0x18] ;  /* 0xffffe8041c097981 */ /* 0x000f22000c1e1900 */
[----:B--2---:R-:W-:-:S04]  /*0bd0*/  FFMA R3, R0, R3, RZ ;  /* 0x0000000300037223 */ /* 0x004fc800000000ff */
[----:B---3--:R-:W-:Y:S02]  /*0be0*/  FFMA R3, R12, R7, R3 ;  /* 0x000000070c037223 */ /* 0x008fe40000000003 */
[----:B------:R-:W2:Y:S02]  /*0bf0*/  LDG.E R7, desc[UR4][R28.64+-0xc] ;  /* 0xfffff4041c077981 */ /* 0x000ea4000c1e1900 */
[----:B----4-:R-:W-:Y:S02]  /*0c00*/  FFMA R23, R10, R23, R3 ;  /* 0x000000170a177223 */ /* 0x010fe40000000003 */
[----:B------:R-:W3:Y:S02]  /*0c10*/  LDG.E R3, desc[UR4][R28.64+0xc] ;  /* 0x00000c041c037981 */ /* 0x000ee4000c1e1900 */
[----:B------:R-:W-:-:S04]  /*0c20*/  FFMA R11, R8, R11, R23 ;  /* 0x0000000b080b7223 */ /* 0x000fc80000000017 */
[----:B------:R-:W-:Y:S02]  /*0c30*/  FFMA R21, R6, R21, R11 ;  /* 0x0000001506157223 */ /* 0x000fe4000000000b */
[----:B------:R-:W4:Y:S02]  /*0c40*/  LDG.E R11, desc[UR4][R28.64+0x18] ;  /* 0x000018041c0b7981 */ /* 0x000f24000c1e1900 */
[----:B------:R-:W-:Y:S02]  /*0c50*/  FFMA R21, R4, R13, R21 ;  /* 0x0000000d04157223 */ /* 0x000fe40000000015 */
[----:B------:R-:W4:Y:S02]  /*0c60*/  LDG.E R13, desc[UR4][R28.64+0x24] ;  /* 0x000024041c0d7981 */ /* 0x000f24000c1e1900 */
[----:B------:R-:W-:Y:S02]  /*0c70*/  FFMA R21, R2, R15, R21 ;  /* 0x0000000f02157223 */ /* 0x000fe40000000015 */
[----:B------:R-:W4:Y:S02]  /*0c80*/  LDG.E R15, desc[UR4][R28.64+0x30] ;  /* 0x000030041c0f7981 */ /* 0x000f24000c1e1900 */
[----:B------:R-:W-:-:S02]  /*0c90*/  FFMA R21, R26, R17, R21 ;  /* 0x000000111a157223 */ /* 0x000fc40000000015 */
[----:B------:R-:W4:Y:S02]  /*0ca0*/  LDG.E R17, desc[UR4][R28.64+0x3c] ;  /* 0x00003c041c117981 */ /* 0x000f24000c1e1900 */
[----:B------:R-:W-:Y:S02]  /*0cb0*/  FFMA R21, R18, R19, R21 ;  /* 0x0000001312157223 */ /* 0x000fe40000000015 */
[----:B------:R-:W4:Y:S02]  /*0cc0*/  LDG.E R19, desc[UR4][R28.64+0x48] ;  /* 0x000048041c137981 */ /* 0x000f24000c1e1900 */
[----:B------:R-:W-:Y:S02]  /*0cd0*/  FFMA R21, R20, R9, R21 ;  /* 0x0000000914157223 */ /* 0x000fe40000000015 */
[----:B------:R-:W4:Y:S02]  /*0ce0*/  LDG.E R9, desc[UR4][R28.64+0x54] ;  /* 0x000054041c097981 */ /* 0x000f24000c1e1900 */
[----:B--2---:R-:W-:-:S02]  /*0cf0*/  FFMA R21, R22, R7, R21 ;  /* 0x0000000716157223 */ /* 0x004fc40000000015 */
[----:B------:R-:W2:Y:S02]  /*0d00*/  LDG.E R7, desc[UR4][R28.64+0x60] ;  /* 0x000060041c077981 */ /* 0x000ea4000c1e1900 */
[----:B-----5:R-:W-:Y:S02]  /*0d10*/  FFMA R23, R24, R5, R21 ;  /* 0x0000000518177223 */ /* 0x020fe40000000015 */
[----:B------:R-:W2:Y:S04]  /*0d20*/  LDG.E R21, desc[UR4][R28.64+0x6c] ;  /* 0x00006c041c157981 */ /* 0x000ea8000c1e1900 */
[----:B------:R-:W2:Y:S01]  /*0d30*/  LDG.E R5, desc[UR4][R28.64+0x78] ;  /* 0x000078041c057981 */ /* 0x000ea2000c1e1900 */
[----:B---3--:R-:W-:-:S03]  /*0d40*/  FFMA R23, R22, R3, R23 ;  /* 0x0000000316177223 */ /* 0x008fc60000000017 */
[----:B------:R-:W3:Y:S01]  /*0d50*/  LDG.E R3, desc[UR4][R28.64+0x84] ;  /* 0x000084041c037981 */ /* 0x000ee2000c1e1900 */
[----:B----4-:R-:W-:-:S04]  /*0d60*/  FFMA R11, R20, R11, R23 ;  /* 0x0000000b140b7223 */ /* 0x010fc80000000017 */
[----:B------:R-:W-:-:S04]  /*0d70*/  FFMA R11, R18, R13, R11 ;  /* 0x0000000d120b7223 */ /* 0x000fc8000000000b */
[----:B------:R-:W-:-:S04]  /*0d80*/  FFMA R11, R26, R15, R11 ;  /* 0x0000000f1a0b7223 */ /* 0x000fc8000000000b */
[----:B------:R-:W-:-:S04]  /*0d90*/  FFMA R11, R2, R17, R11 ;  /* 0x00000011020b7223 */ /* 0x000fc8000000000b */
[----:B------:R-:W-:-:S04]  /*0da0*/  FFMA R11, R4, R19, R11 ;  /* 0x00000013040b7223 */ /* 0x000fc8000000000b */
[----:B------:R-:W-:-:S04]  /*0db0*/  FFMA R9, R6, R9, R11 ;  /* 0x0000000906097223 */ /* 0x000fc8000000000b */
[----:B--2---:R-:W-:-:S04]  /*0dc0*/  FFMA R7, R8, R7, R9 ;  /* 0x0000000708077223 */ /* 0x004fc80000000009 */
[----:B------:R-:W-:-:S04]  /*0dd0*/  FFMA R7, R10, R21, R7 ;  /* 0x000000150a077223 */ /* 0x000fc80000000007 */
[----:B------:R-:W-:-:S04]  /*0de0*/  FFMA R5, R12, R5, R7 ;  /* 0x000000050c057223 */ /* 0x000fc80000000007 */
[----:B---3--:R-:W-:-:S07]  /*0df0*/  FFMA R5, R0, R3, R5 ;  /* 0x0000000300057223 */ /* 0x008fce0000000005 */
.L_x_1:
[----:B------:R-:W-:Y:S05]  /*0e00*/  BSYNC.RECONVERGENT B0 ;  /* 0x0000000000007941 */ /* 0x000fea0003800200 */
.L_x_0:
[----:B------:R-:W-:Y:S06]  /*0e10*/  BAR.SYNC.DEFER_BLOCKING 0x0 ;  /* 0x0000000000007b1d */ /* 0x000fec0000010000 */
[----:B-----5:R1:W-:Y:S02]  /*0e20*/  STG.E desc[UR4][R28.64], R5 ;  /* 0x000000051c007986 */ /* 0x0203e4000c101904 */
[----:B------:R-:W-:Y:S06]  /*0e30*/  BAR.SYNC.DEFER_BLOCKING 0x0 ;  /* 0x0000000000007b1d */ /* 0x000fec0000010000 */
[----:B0-----:R1:W5:Y:S01]  /*0e40*/  LDG.E R3, desc[UR4][R28.64] ;  /* 0x000000041c037981 */ /* 0x001362000c1e1900 */
[----:B------:R-:W-:Y:S01]  /*0e50*/  IADD3 R16, PT, PT, R16, -0x1600, RZ ;  /* 0xffffea0010107810 */ /* 0x000fe20007ffe0ff */
[----:B------:R-:W-:Y:S03]  /*0e60*/  BSSY.RECONVERGENT B0, `(.L_x_2) ;  /* 0x0000030000007945 */ /* 0x000fe60003800200 */
[----:B------:R-:W-:-:S13]  /*0e70*/  ISETP.GT.U32.AND P0, PT, R16, 0x3d3ff, PT ;  /* 0x0003d3ff1000780c */ /* 0x000fda0003f04070 */
[----:B-1----:R-:W-:Y:S05]  /*0e80*/  @P0 BRA `(.L_x_3) ;  /* 0x0000000000b40947 */ /* 0x002fea0003800000 */
[----:B------:R-:W2:Y:S04]  /*0e90*/  LDG.E R5, desc[UR4][R28.64+-0x10800] ;  /* 0xfef800041c057981 */ /* 0x000ea8000c1e1900 */
        /* <DEDUP_REMOVED lines=15> */
[----:B------:R-:W-:Y:S02]  /*0f90*/  FFMA R25, R8, R11, R25 ;  /* 0x0000000b08197223 */ /* 0x000fe40000000019 */
[----:B------:R-:W4:Y:S02]  /*0fa0*/  LDG.E R11, desc[UR4][R28.64+0x3000] ;  /* 0x003000041c0b7981 */ /* 0x000f24000c1e1900 */
[----:B------:R-:W-:-:S02]  /*0fb0*/  FFMA R25, R6, R13, R25 ;  /* 0x0000000d06197223 */ /* 0x000fc40000000019 */
[----:B------:R-:W2:Y:S02]  /*0fc0*/  LDG.E R13, desc[UR4][R28.64+0x4800] ;  /* 0x004800041c0d7981 */ /* 0x000ea4000c1e1900 */
[----:B------:R-:W-:Y:S02]  /*0fd0*/  FFMA R25, R4, R15, R25 ;  /* 0x0000000f04197223 */ /* 0x000fe40000000019 */
[----:B------:R-:W2:Y:S02]  /*0fe0*/  LDG.E R15, desc[UR4][R28.64+0x6000] ;  /* 0x006000041c0f7981 */ /* 0x000ea4000c1e1900 */
[----:B------:R-:W-:Y:S02]  /*0ff0*/  FFMA R25, R2, R17, R25 ;  /* 0x0000001102197223 */ /* 0x000fe40000000019 */
[----:B------:R-:W2:Y:S02]  /*1000*/  LDG.E R17, desc[UR4][R28.64+0x7800] ;  /* 0x007800041c117981 */ /* 0x000ea4000c1e1900 */
        /* <DEDUP_REMOVED lines=8> */
[----:B-----5:R-:W-:Y:S02]  /*1090*/  FFMA R25, R24, R3, R25 ;  /* 0x0000000318197223 */ /* 0x020fe40000000019 */
[----:B------:R-:W2:Y:S02]  /*10a0*/  LDG.E R3, desc[UR4][R28.64+0x10800] ;  /* 0x010800041c037981 */ /* 0x000ea4000c1e1900 */
[----:B---3--:R-:W-:-:S04]  /*10b0*/  FFMA R5, R22, R5, R25 ;  /* 0x0000000516057223 */ /* 0x008fc80000000019 */
[----:B----4-:R-:W-:-:S04]  /*10c0*/  FFMA R5, R20, R11, R5 ;  /* 0x0000000b14057223 */ /* 0x010fc80000000005 */
[----:B--2---:R-:W-:-:S04]  /*10d0*/  FFMA R5, R18, R13, R5 ;  /* 0x0000000d12057223 */ /* 0x004fc80000000005 */
[----:B------:R-:W-:-:S04]  /*10e0*/  FFMA R5, R26, R15, R5 ;  /* 0x0000000f1a057223 */ /* 0x000fc80000000005 */
[----:B------:R-:W-:-:S04]  /*10f0*/  FFMA R5, R2, R17, R5 ;  /* 0x0000001102057223 */ /* 0x000fc80000000005 */
[----:B------:R-:W-:-:S04]  /*1100*/  FFMA R5, R4, R21, R5 ;  /* 0x0000001504057223 */ /* 0x000fc80000000005 */
[----:B------:R-:W-:-:S04]  /*1110*/  FFMA R5, R6, R19, R5 ;  /* 0x0000001306057223 */ /* 0x000fc80000000005 */
[----:B------:R-:W-:-:S04]  /*1120*/  FFMA R5, R8, R9, R5 ;  /* 0x0000000908057223 */ /* 0x000fc80000000005 */
[----:B------:R-:W-:-:S04]  /*1130*/  FFMA R5, R10, R7, R5 ;  /* 0x000000070a057223 */ /* 0x000fc80000000005 */
[----:B------:R-:W-:-:S04]  /*1140*/  FFMA R5, R12, R23, R5 ;  /* 0x000000170c057223 */ /* 0x000fc80000000005 */
[----:B------:R-:W-:-:S07]  /*1150*/  FFMA R3, R0, R3, R5 ;  /* 0x0000000300037223 */ /* 0x000fce0000000005 */
.L_x_3:
[----:B------:R-:W-:Y:S05]  /*1160*/  BSYNC.RECONVERGENT B0 ;  /* 0x0000000000007941 */ /* 0x000fea0003800200 */
.L_x_2:
[----:B------:R-:W-:Y:S06]  /*1170*/  BAR.SYNC.DEFER_BLOCKING 0x0 ;  /* 0x0000000000007b1d */ /* 0x000fec0000010000 */
[----:B-----5:R-:W-:Y:S02]  /*1180*/  STG.E desc[UR4][R28.64], R3 ;  /* 0x000000031c007986 */ /* 0x020fe4000c101904 */
[----:B------:R-:W-:Y:S06]  /*1190*/  BAR.SYNC.DEFER_BLOCKING 0x0 ;  /* 0x0000000000007b1d */ /* 0x000fec0000010000 */
[----:B------:R-:W-:Y:S05]  /*11a0*/  EXIT ;  /* 0x000000000000794d */ /* 0x000fea0003800000 */
.L_x_4:
[----:B------:R-:W-:-:S00]  /*11b0*/  BRA `(.L_x_4) ;  /* 0xfffffffc00fc7947 */ /* 0x000fc0000383ffff */
[----:B------:R-:W-:-:S00]  /*11c0*/  NOP ;  /* 0x0000000000007918 */ /* 0x000fc00000000000 */
        /* <DEDUP_REMOVED lines=11> */
.L_x_12:


//--------------------- .text._Z12medianFilterPfii --------------------------
	.section	.text._Z12medianFilterPfii,"ax",@progbits
	.align	128
        .global         _Z12medianFilterPfii
        .type           _Z12medianFilterPfii,@function
        .size           _Z12medianFilterPfii,(.L_x_13 - _Z12medianFilterPfii)
        .other          _Z12medianFilterPfii,@"STO_CUDA_ENTRY STV_DEFAULT"
_Z12medianFilterPfii:
.text._Z12medianFilterPfii:
[----:B------:R-:W-:Y:S08]  /*0000*/  LDC R1, c[0x0][0x37c] ;  /* 0x0000df00ff017b82 */ /* 0x000ff00000000800 */
[----:B------:R-:W-:Y:S01]  /*0010*/  S2UR UR4, SR_CTAID.Y ;  /* 0x00000000000479c3 */ /* 0x000fe20000002600 */
[----:B------:R-:W0:Y:S01]  /*0020*/  S2R R0, SR_TID.Z ;  /* 0x0000000000007919 */ /* 0x000e220000002300 */
[----:B------:R-:W1:Y:S01]  /*0030*/  LDCU UR10, c[0x0][0x360] ;  /* 0x00006c00ff0a77ac */ /* 0x000e620008000800 */
[----:B------:R-:W2:Y:S01]  /*0040*/  S2R R5, SR_TID.Y ;  /* 0x0000000000057919 */ /* 0x000ea20000002200 */
[----:B------:R-:W2:Y:S04]  /*0050*/  LDCU UR11, c[0x0][0x364] ;  /* 0x00006c80ff0b77ac */ /* 0x000ea80008000800 */
[----:B------:R-:W3:Y:S01]  /*0060*/  S2UR UR8, SR_CTAID.Z ;  /* 0x00000000000879c3 */ /* 0x000ee20000002700 */
[----:B------:R-:W1:Y:S01]  /*0070*/  S2R R3, SR_TID.X ;  /* 0x0000000000037919 */ /* 0x000e620000002100 */
[----:B------:R-:W4:Y:S01]  /*0080*/  LDCU UR6, c[0x0][0x370] ;  /* 0x00006e00ff0677ac */ /* 0x000f220008000800 */
[----:B------:R-:W3:Y:S05]  /*0090*/  LDCU UR7, c[0x0][0x374] ;  /* 0x00006e80ff0777ac */ /* 0x000eea0008000800 */
[----:B------:R-:W4:Y:S01]  /*00a0*/  S2UR UR5, SR_CTAID.X ;  /* 0x00000000000579c3 */ /* 0x000f220000002500 */
[----:B------:R-:W5:Y:S07]  /*00b0*/  LDCU UR9, c[0x0][0x388] ;  /* 0x00007100ff0977ac */ /* 0x000f6e0008000800 */
[----:B------:R-:W0:Y:S01]  /*00c0*/  LDC R7, c[0x0][0x368] ;  /* 0x0000da00ff077b82 */ /* 0x000e220000000800 */
[----:B---3--:R-:W-:-:S04]  /*00d0*/  UIMAD UR4, UR7, UR8, UR4 ;  /* 0x00000008070472a4 */ /* 0x008fc8000f8e0204 */
[----:B----4-:R-:W-:-:S06]  /*00e0*/  UIMAD UR4, UR4, UR6, UR5 ;  /* 0x00000006040472a4 */ /* 0x010fcc000f8e0205 */
[----:B0-----:R-:W-:Y:S01]  /*00f0*/  IMAD R0, R7, UR4, R0 ;  /* 0x0000000407007c24 */ /* 0x001fe2000f8e0200 */
[----:B-----5:R-:W-:-:S03]  /*0100*/  UIMAD.WIDE UR4, UR9, 0x55555556, URZ ;  /* 0x55555556090478a5 */ /* 0x020fc6000f8e02ff */
[----:B--2---:R-:W-:Y:S01]  /*0110*/  IMAD R0, R0, UR11, R5 ;  /* 0x0000000b00007c24 */ /* 0x004fe2000f8e0205 */
[----:B------:R-:W-:-:S03]  /*0120*/  ULEA.HI UR5, UR5, UR5, URZ, 0x1 ;  /* 0x0000000505057291 */ /* 0x000fc6000f8f08ff */
[----:B-1----:R-:W-:-:S05]  /*0130*/  IMAD R0, R0, UR10, R3 ;  /* 0x0000000a00007c24 */ /* 0x002fca000f8e0203 */
[----:B------:R-:W-:-:S13]  /*0140*/  ISETP.GE.U32.AND P0, PT, R0, UR5, PT ;  /* 0x0000000500007c0c */ /* 0x000fda000bf06070 */
[----:B------:R-:W-:Y:S05]  /*0150*/  @P0 EXIT ;  /* 0x000000000000094d */ /* 0x000fea0003800000 */
[C---:B------:R-:W-:Y:S01]  /*0160*/  LOP3.LUT R2, R0.reuse, 0x1ff, RZ, 0xc0, !PT ;  /* 0x000001ff00027812 */ /* 0x040fe200078ec0ff */
[----:B------:R-:W0:Y:S01]  /*0170*/  LDC.64 R16, c[0x0][0x380] ;  /* 0x0000e000ff107b82 */ /* 0x000e220000000a00 */
[----:B------:R-:W1:Y:S01]  /*0180*/  LDCU UR4, c[0x0][0x38c] ;  /* 0x00007180ff0477ac */ /* 0x000e620008000800 */
[----:B------:R-:W-:Y:S01]  /*0190*/  VIADD R3, R0, 0xfffff200 ;  /* 0xfffff20000037836 */ /* 0x000fe20000000000 */
[----:B------:R-:W-:Y:S01]  /*01a0*/  BSSY.RECONVERGENT B0, `(.L_x_5) ;  /* 0x000013f000007945 */ /* 0x000fe20003800200 */
[----:B------:R-:W-:Y:S01]  /*01b0*/  VIADD R2, R2, 0xfffffff9 ;  /* 0xfffffff902027836 */ /* 0x000fe20000000000 */
[----:B------:R-:W2:Y:S01]  /*01c0*/  LDCU.64 UR6, c[0x0][0x358] ;  /* 0x00006b00ff0677ac */ /* 0x000ea20008000a00 */
[----:B------:R-:W-:Y:S01]  /*01d0*/  IMAD.MOV.U32 R5, RZ, RZ, RZ ;  /* 0x000000ffff057224 */ /* 0x000fe200078e00ff */
[----:B------:R-:W-:Y:S02]  /*01e0*/  ISETP.GT.U32.AND P0, PT, R3, 0x3e3ff, PT ;  /* 0x0003e3ff0300780c */ /* 0x000fe40003f04070 */
[----:B------:R-:W-:Y:S01]  /*01f0*/  ISETP.GT.U32.AND P1, PT, R2, 0x1f1, PT ;  /* 0x000001f10200780c */ /* 0x000fe20003f24070 */
[----:B-1----:R-:W-:-:S04]  /*0200*/  VIADD R3, R0, UR4 ;  /* 0x0000000400037c36 */ /* 0x002fc80008000000 */
[----:B0-----:R-:W-:-:S08]  /*0210*/  IMAD.WIDE R16, R3, 0x4, R16 ;  /* 0x0000000403107825 */ /* 0x001fd000078e0210 */
[----:B--2---:R-:W-:Y:S05]  /*0220*/  @P1 BRA `(.L_x_6) ;  /* 0x0000001000d81947 */ /* 0x004fea0003800000 */
[----:B------:R-:W2:Y:S04]  /*0230*/  LDG.E R15, desc[UR6][R16.64+-0x54] ;  /* 0xffffac06100f7981 */ /* 0x000ea8000c1e1900 */
[----:B------:R-:W2:Y:S04]  /*0240*/  LDG.E R0, desc[UR6][R16.64+-0x48] ;  /* 0xffffb80610007981 */ /* 0x000ea8000c1e1900 */
[----:B------:R-:W3:Y:S04]  /*0250*/  LDG.E R6, desc[UR6][R16.64+-0x3c] ;  /* 0xffffc40610067981 */ /* 0x000ee8000c1e1900 */
[----:B------:R-:W4:Y:S04]  /*0260*/  LDG.E R10, desc[UR6][R16.64+-0x30] ;  /* 0xffffd006100a7981 */ /* 0x000f28000c1e1900 */
[----:B------:R-:W5:Y:S04]  /*0270*/  LDG.E R7, desc[UR6][R16.64+-0x24] ;  /* 0xffffdc0610077981 */ /* 0x000f68000c1e1900 */
        /* <DEDUP_REMOVED lines=9> */
[----:B------:R-:W5:Y:S01]  /*0310*/  LDG.E R9, desc[UR6][R16.64+0x54] ;  /* 0x0000540610097981 */ /* 0x000f62000c1e1900 */
[----:B------:R-:W-:Y:S01]  /*0320*/  UMOV UR4, URZ ;  /* 0x000000ff00047c82 */ /* 0x000fe20008000000 */
[----:B--2---:R-:W-:-:S04]  /*0330*/  FSETP.GT.AND P3, PT, R15, R0, PT ;  /* 0x000000000f00720b */ /* 0x004fc80003f64000 */
[----:B------:R-:W-:Y:S02]  /*0340*/  FSEL R25, R15, R0, P3 ;  /* 0x000000000f197208 */ /* 0x000fe40001800000 */
[----:B------:R-:W-:Y:S02]  /*0350*/  FSEL R15, R0, R15, P3 ;  /* 0x0000000f000f7208 */ /* 0x000fe40001800000 */
[----:B---3--:R-:W-:-:S04]  /*0360*/  FSETP.GT.AND P6, PT, R25, R6, PT ;  /* 0x000000061900720b */ /* 0x008fc80003fc4000 */
[----:B------:R-:W-:Y:S02]  /*0370*/  FSEL R27, R25, R6, P6 ;  /* 0x00000006191b7208 */ /* 0x000fe40003000000 */
[----:B------:R-:W-:Y:S02]  /*0380*/  FSEL R6, R6, R25, P6 ;  /* 0x0000001906067208 */ /* 0x000fe40003000000 */
[----:B----4-:R-:W-:-:S04]  /*0390*/  FSETP.GT.AND P2, PT, R27, R10, PT ;  /* 0x0000000a1b00720b */ /* 0x010fc80003f44000 */
[----:B------:R-:W-:Y:S02]  /*03a0*/  FSEL R18, R27, R10, P2 ;  /* 0x0000000a1b127208 */ /* 0x000fe40001000000 */
[----:B------:R-:W-:Y:S02]  /*03b0*/  FSEL R10, R10, R27, P2 ;  /* 0x0000001b0a0a7208 */ /* 0x000fe40001000000 */
[----:B-----5:R-:W-:-:S04]  /*03c0*/  FSETP.GT.AND P4, PT, R18, R7, PT ;  /* 0x000000071200720b */ /* 0x020fc80003f84000 */
[----:B------:R-:W-:Y:S02]  /*03d0*/  FSEL R3, R18, R7, P4 ;  /* 0x0000000712037208 */ /* 0x000fe40002000000 */
[----:B------:R-:W-:Y:S02]  /*03e0*/  FSEL R7, R7, R18, P4 ;  /* 0x0000001207077208 */ /* 0x000fe40002000000 */
[----:B------:R-:W-:Y:S02]  /*03f0*/  FSETP.GT.AND P1, PT, R3, R8, PT ;  /* 0x000000080300720b */ /* 0x000fe40003f24000 */
[----:B------:R-:W-:Y:S02]  /*0400*/  FSETP.GT.AND P4, PT, R15, R6, PT ;  /* 0x000000060f00720b */ /* 0x000fe40003f84000 */
[----:B------:R-:W-:Y:S02]  /*0410*/  FSEL R23, R3, R8, P1 ;  /* 0x0000000803177208 */ /* 0x000fe40000800000 */
[----:B------:R-:W-:-:S02]  /*0420*/  FSEL R8, R8, R3, P1 ;  /* 0x0000000308087208 */ /* 0x000fc40000800000 */
[----:B------:R-:W-:Y:S02]  /*0430*/  FSETP.GT.AND P5, PT, R23, R4, PT ;  /* 0x000000041700720b */ /* 0x000fe40003fa4000 */
[----:B------:R-:W-:Y:S02]  /*0440*/  FSEL R25, R15, R6, P4 ;  /* 0x000000060f197208 */ /* 0x000fe40002000000 */
[----:B------:R-:W-:Y:S02]  /*0450*/  FSEL R21, R23, R4, P5 ;  /* 0x0000000417157208 */ /* 0x000fe40002800000 */
[----:B------:R-:W-:Y:S02]  /*0460*/  FSEL R4, R4, R23, P5 ;  /* 0x0000001704047208 */ /* 0x000fe40002800000 */
[----:B------:R-:W-:Y:S02]  /*0470*/  FSETP.GT.AND P3, PT, R21, R20, PT ;  /* 0x000000141500720b */ /* 0x000fe40003f64000 */
[----:B------:R-:W-:-:S02]  /*0480*/  FSETP.GT.AND P5, PT, R25, R10, PT ;  /* 0x0000000a1900720b */ /* 0x000fc40003fa4000 */
[----:B------:R-:W-:Y:S02]  /*0490*/  FSEL R22, R21, R20, P3 ;  /* 0x0000001415167208 */ /* 0x000fe40001800000 */
[----:B------:R-:W-:Y:S02]  /*04a0*/  FSEL R20, R20, R21, P3 ;  /* 0x0000001514147208 */ /* 0x000fe40001800000 */
[CC--:B------:R-:W-:Y:S02]  /*04b0*/  FSETP.GT.AND P6, PT, R22.reuse, R19.reuse, PT ;  /* 0x000000131600720b */ /* 0x0c0fe40003fc4000 */
[----:B------:R-:W-:Y:S02]  /*04c0*/  FSEL R18, R25, R10, P5 ;  /* 0x0000000a19127208 */ /* 0x000fe40002800000 */
[----:B------:R-:W-:Y:S02]  /*04d0*/  FSEL R0, R22, R19, P6 ;  /* 0x0000001316007208 */ /* 0x000fe40003000000 */
[----:B------:R-:W-:-:S02]  /*04e0*/  FSEL R19, R19, R22, P6 ;  /* 0x0000001613137208 */ /* 0x000fc40003000000 */
[----:B------:R-:W-:Y:S02]  /*04f0*/  FSETP.GT.AND P2, PT, R0, R13, PT ;  /* 0x0000000d0000720b */ /* 0x000fe40003f44000 */
[----:B------:R-:W-:Y:S02]  /*0500*/  FSETP.GT.AND P6, PT, R18, R7, PT ;  /* 0x000000071200720b */ /* 0x000fe40003fc4000 */
[----:B------:R-:W-:Y:S02]  /*0510*/  FSEL R14, R0, R13, P2 ;  /* 0x0000000d000e7208 */ /* 0x000fe40001000000 */
[----:B------:R-:W-:Y:S02]  /*0520*/  FSEL R0, R13, R0, P2 ;  /* 0x000000000d007208 */ /* 0x000fe40001000000 */
[----:B------:R-:W-:Y:S02]  /*0530*/  FSETP.GT.AND P1, PT, R14, R5, PT ;  /* 0x000000050e00720b */ /* 0x000fe40003f24000 */
[----:B------:R-:W-:-:S02]  /*0540*/  FSEL R13, R18, R7, P6 ;  /* 0x00000007120d7208 */ /* 0x000fc40003000000 */
[----:B------:R-:W-:Y:S02]  /*0550*/  FSEL R3, R14, R5, P1 ;  /* 0x000000050e037208 */ /* 0x000fe40000800000 */
[----:B------:R-:W-:Y:S02]  /*0560*/  FSEL R5, R5, R14, P1 ;  /* 0x0000000e05057208 */ /* 0x000fe40000800000 */
[----:B------:R-:W-:Y:S02]  /*0570*/  FSETP.GT.AND P3, PT, R3, R2, PT ;  /* 0x000000020300720b */ /* 0x000fe40003f64000 */
[----:B------:R-:W-:Y:S02]  /*0580*/  FSETP.GT.AND P1, PT, R13, R8, PT ;  /* 0x000000080d00720b */ /* 0x000fe40003f24000 */
[----:B------:R-:W-:Y:S02]  /*0590*/  FSEL R24, R3, R2, P3 ;  /* 0x0000000203187208 */ /* 0x000fe40001800000 */
[----:B------:R-:W-:-:S02]  /*05a0*/  FSEL R2, R2, R3, P3 ;  /* 0x0000000302027208 */ /* 0x000fc40001800000 */
[CC--:B------:R-:W-:Y:S02]  /*05b0*/  FSETP.GT.AND P2, PT, R24.reuse, R11.reuse, PT ;  /* 0x0000000b1800720b */ /* 0x0c0fe40003f44000 */
        /* <DEDUP_REMOVED lines=11> */
[CC--:B------:R-:W-:Y:S02]  /*0670*/  FSETP.GT.AND P3, PT, R21.reuse, R20.reuse, PT ;  /* 0x000000141500720b */ /* 0x0c0fe40003f64000 */
[----:B------:R-:W-:Y:S02]  /*0680*/  FSEL R6, R6, R15, P4 ;  /* 0x0000000f06067208 */ /* 0x000fe40002000000 */
[----:B------:R-:W-:Y:S02]  /*0690*/  FSEL R14, R21, R20, P3 ;  /* 0x00000014150e7208 */ /* 0x000fe40001800000 */
[----:B------:R-:W-:Y:S02]  /*06a0*/  FSEL R25, R10, R25, P5 ;  /* 0x000000190a197208 */ /* 0x000fe40002800000 */
[----:B------:R-:W-:Y:S02]  /*06b0*/  FSETP.GT.AND P4, PT, R14, R19, PT ;  /* 0x000000130e00720b */ /* 0x000fe40003f84000 */
[----:B------:R-:W-:-:S02]  /*06c0*/  FSEL R7, R7, R18, P6 ;  /* 0x0000001207077208 */ /* 0x000fc40003000000 */
[----:B------:R-:W-:Y:S02]  /*06d0*/  FSEL R15, R14, R19, P4 ;  /* 0x000000130e0f7208 */ /* 0x000fe40002000000 */
[----:B------:R-:W-:Y:S02]  /*06e0*/  FSETP.GT.AND P6, PT, R6, R25, PT ;  /* 0x000000190600720b */ /* 0x000fe40003fc4000 */
[CC--:B------:R-:W-:Y:S02]  /*06f0*/  FSETP.GT.AND P5, PT, R15.reuse, R0.reuse, PT ;  /* 0x000000000f00720b */ /* 0x0c0fe40003fa4000 */
[----:B------:R-:W-:Y:S02]  /*0700*/  FSEL R8, R8, R13, P1 ;  /* 0x0000000d08087208 */ /* 0x000fe40000800000 */
[----:B------:R-:W-:Y:S02]  /*0710*/  FSEL R10, R15, R0, P5 ;  /* 0x000000000f0a7208 */ /* 0x000fe40002800000 */
[----:B------:R-:W-:-:S02]  /*0720*/  FSEL R18, R6, R25, P6 ;  /* 0x0000001906127208 */ /* 0x000fc40003000000 */
[----:B------:R-:W-:Y:S02]  /*0730*/  FSETP.GT.AND P1, PT, R10, R5, PT ;  /* 0x000000050a00720b */ /* 0x000fe40003f24000 */
[----:B------:R-:W-:Y:S02]  /*0740*/  FSEL R4, R4, R23, P2 ;  /* 0x0000001704047208 */ /* 0x000fe40001000000 */
[----:B------:R-:W-:Y:S02]  /*0750*/  FSEL R13, R10, R5, P1 ;  /* 0x000000050a0d7208 */ /* 0x000fe40000800000 */
[----:B------:R-:W-:Y:S02]  /*0760*/  FSETP.GT.AND P2, PT, R18, R7, PT ;  /* 0x000000071200720b */ /* 0x000fe40003f44000 */
[----:B------:R-:W-:Y:S02]  /*0770*/  FSEL R20, R20, R21, P3 ;  /* 0x0000001514147208 */ /* 0x000fe40001800000 */
[----:B------:R-:W-:-:S02]  /*0780*/  FSETP.GT.AND P3, PT, R13, R2, PT ;  /* 0x000000020d00720b */ /* 0x000fc40003f64000 */
[----:B------:R-:W-:Y:S02]  /*0790*/  FSEL R23, R18, R7, P2 ;  /* 0x0000000712177208 */ /* 0x000fe40001000000 */
        /* <DEDUP_REMOVED lines=20> */
[CC--:B------:R-:W-:Y:S02]  /*08e0*/  FSETP.GT.AND P3, PT, R14.reuse, R19.reuse, PT ;  /* 0x000000130e00720b */ /* 0x0c0fe40003f64000 */
[----:B------:R-:W-:Y:S02]  /*08f0*/  FSEL R6, R25, R6, P6 ;  /* 0x0000000619067208 */ /* 0x000fe40003000000 */
[----:B------:R-:W-:-:S02]  /*0900*/  FSEL R13, R14, R19, P3 ;  /* 0x000000130e0d7208 */ /* 0x000fc40001800000 */
[----:B------:R-:W-:Y:S02]  /*0910*/  FSEL R7, R7, R18, P2 ;  /* 0x0000001207077208 */ /* 0x000fe40001000000 */
[CC--:B------:R-:W-:Y:S02]  /*0920*/  FSETP.GT.AND P6, PT, R13.reuse, R0.reuse, PT ;  /* 0x000000000d00720b */ /* 0x0c0fe40003fc4000 */
[----:B------:R-:W-:Y:S02]  /*0930*/  FSEL R8, R8, R23, P4 ;  /* 0x0000001708087208 */ /* 0x000fe40002000000 */
[----:B------:R-:W-:Y:S02]  /*0940*/  FSEL R22, R13, R0, P6 ;  /* 0x000000000d167208 */ /* 0x000fe40003000000 */
        /* <DEDUP_REMOVED lines=8> */
[----:B------:R-:W-:Y:S02]  /*09d0*/  FSETP.GT.AND P6, PT, R10, R3, PT ;  /* 0x000000030a00720b */ /* 0x000fe40003fc4000 */
        /* <DEDUP_REMOVED lines=8> */
[----:B------:R-:W-:Y:S02]  /*0a60*/  FSETP.GT.AND P3, PT, R24, R9, PT ;  /* 0x000000091800720b */ /* 0x000fe40003f64000 */
[----:B------:R-:W-:Y:S02]  /*0a70*/  FSEL R2, R2, R25, P4 ;  /* 0x0000001902027208 */ /* 0x000fe40002000000 */
[----:B------:R-:W-:-:S02]  /*0a80*/  FSEL R14, R24, R9, P3 ;  /* 0x00000009180e7208 */ /* 0x000fc40001800000 */
[----:B------:R-:W-:Y:S02]  /*0a90*/  FSEL R12, R12, R21, P5 ;  /* 0x000000150c0c7208 */ /* 0x000fe40002800000 */
[CC--:B------:R-:W-:Y:S02]  /*0aa0*/  FSETP.GT.AND P2, PT, R14.reuse, R13.reuse, PT ;  /* 0x0000000d0e00720b */ /* 0x0c0fe40003f44000 */
[----:B------:R-:W-:Y:S02]  /*0ab0*/  FSEL R10, R9, R24, P3 ;  /* 0x00000018090a7208 */ /* 0x000fe40001800000 */
[----:B------:R-:W-:Y:S02]  /*0ac0*/  FSEL R22, R14, R13, P2 ;  /* 0x0000000d0e167208 */ /* 0x000fe40001000000 */
[----:B------:R-:W-:-:S07]  /*0ad0*/  FSEL R18, R13, R14, P2 ;  /* 0x0000000e0d127208 */ /* 0x000fce0001000000 */
.L_x_7:
[----:B------:R-:W-:Y:S01]  /*0ae0*/  FSETP.GT.AND P3, PT, R6, R7, PT ;  /* 0x000000070600720b */ /* 0x000fe20003f64000 */
[----:B------:R-:W-:Y:S01]  /*0af0*/  UIADD3 UR4, UPT, UPT, UR4, 0x4, URZ ;  /* 0x0000000404047890 */ /* 0x000fe2000fffe0ff */
[----:B------:R-:W-:Y:S02]  /*0b00*/  FSETP.GT.AND P5, PT, R22, R3, PT ;  /* 0x000000031600720b */ /* 0x000fe40003fa4000 */
[----:B------:R-:W-:Y:S01]  /*0b10*/  FSEL R23, R6, R7, P3 ;  /* 0x0000000706177208 */ /* 0x000fe20001800000 */
[----:B------:R-:W-:Y:S01]  /*0b20*/  UISETP.NE.AND UP0, UPT, UR4, 0xc, UPT ;  /* 0x0000000c0400788c */ /* 0x000fe2000bf05270 */
[----:B------:R-:W-:Y:S02]  /*0b30*/  FSEL R14, R22, R3, P5 ;  /* 0x00000003160e7208 */ /* 0x000fe40002800000 */
[----:B------:R-:W-:Y:S02]  /*0b40*/  FSETP.GT.AND P6, PT, R23, R8, PT ;  /* 0x000000081700720b */ /* 0x000fe40003fc4000 */
[----:B------:R-:W-:-:S02]  /*0b50*/  FSEL R15, R3, R22, P5 ;  /* 0x00000016030f7208 */ /* 0x000fc40002800000 */
[----:B------:R-:W-:Y:S02]  /*0b60*/  FSEL R27, R23, R8, P6 ;  /* 0x00000008171b7208 */ /* 0x000fe40003000000 */
[----:B------:R-:W-:Y:S02]  /*0b70*/  FSEL R9, R7, R6, P3 ;  /* 0x0000000607097208 */ /* 0x000fe40001800000 */
[CC--:B------:R-:W-:Y:S02]  /*0b80*/  FSETP.GT.AND P2, PT, R27.reuse, R4.reuse, PT ;  /* 0x000000041b00720b */ /* 0x0c0fe40003f44000 */
[----:B------:R-:W-:Y:S02]  /*0b90*/  FSEL R22, R8, R23, P6 ;  /* 0x0000001708167208 */ /* 0x000fe40003000000 */
[----:B------:R-:W-:Y:S02]  /*0ba0*/  FSEL R13, R27, R4, P2 ;  /* 0x000000041b0d7208 */ /* 0x000fe40001000000 */
[----:B------:R-:W-:-:S02]  /*0bb0*/  FSEL R6, R4, R27, P2 ;  /* 0x0000001b04067208 */ /* 0x000fc40001000000 */
[----:B------:R-:W-:-:S04]  /*0bc0*/  FSETP.GT.AND P4, PT, R13, R20, PT ;  /* 0x000000140d00720b */ /* 0x000fc80003f84000 */
[----:B------:R-:W-:Y:S02]  /*0bd0*/  FSEL R28, R13, R20, P4 ;  /* 0x000000140d1c7208 */ /* 0x000fe40002000000 */
[----:B------:R-:W-:Y:S02]  /*0be0*/  FSEL R4, R20, R13, P4 ;  /* 0x0000000d14047208 */ /* 0x000fe40002000000 */
[CC--:B------:R-:W-:Y:S02]  /*0bf0*/  FSETP.GT.AND P1, PT, R28.reuse, R19.reuse, PT ;  /* 0x000000131c00720b */ /* 0x0c0fe40003f24000 */
        /* <DEDUP_REMOVED lines=11> */
[----:B------:R-:W-:Y:S02]  /*0cb0*/  FSETP.GT.AND P6, PT, R21, R2, PT ;  /* 0x000000021500720b */ /* 0x000fe40003fc4000 */
[----:B------:R-:W-:Y:S02]  /*0cc0*/  FSEL R19, R13, R6, P5 ;  /* 0x000000060d137208 */ /* 0x000fe40002800000 */
[----:B------:R-:W-:Y:S02]  /*0cd0*/  FSEL R26, R21, R2, P6 ;  /* 0x00000002151a7208 */ /* 0x000fe40003000000 */
[----:B------:R-:W-:-:S02]  /*0ce0*/  FSEL R2, R2, R21, P6 ;  /* 0x0000001502027208 */ /* 0x000fc40003000000 */
[CC--:B------:R-:W-:Y:S02]  /*0cf0*/  FSETP.GT.AND P2, PT, R26.reuse, R11.reuse, PT ;  /* 0x0000000b1a00720b */ /* 0x0c0fe40003f44000 */
[----:B------:R-:W-:Y:S02]  /*0d00*/  FSETP.GT.AND P6, PT, R19, R4, PT ;  /* 0x000000041300720b */ /* 0x000fe40003fc4000 */
[----:B------:R-:W-:Y:S02]  /*0d10*/  FSEL R3, R26, R11, P2 ;  /* 0x0000000b1a037208 */ /* 0x000fe40001000000 */
[----:B------:R-:W-:Y:S02]  /*0d20*/  FSEL R11, R11, R26, P2 ;  /* 0x0000001a0b0b7208 */ /* 0x000fe40001000000 */
[----:B------:R-:W-:Y:S02]  /*0d30*/  FSETP.GT.AND P1, PT, R3, R12, PT ;  /* 0x0000000c0300720b */ /* 0x000fe40003f24000 */
[----:B------:R-:W-:-:S02]  /*0d40*/  FSEL R24, R19, R4, P6 ;  /* 0x0000000413187208 */ /* 0x000fc40003000000 */
[----:B------:R-:W-:Y:S02]  /*0d50*/  FSEL R23, R3, R12, P1 ;  /* 0x0000000c03177208 */ /* 0x000fe40000800000 */
[----:B------:R-:W-:Y:S02]  /*0d60*/  FSEL R12, R12, R3, P1 ;  /* 0x000000030c0c7208 */ /* 0x000fe40000800000 */
[CC--:B------:R-:W-:Y:S02]  /*0d70*/  FSETP.GT.AND P3, PT, R23.reuse, R10.reuse, PT ;  /* 0x0000000a1700720b */ /* 0x0c0fe40003f64000 */
        /* <DEDUP_REMOVED lines=15> */
[----:B------:R-:W-:Y:S02]  /*0e70*/  FSETP.GT.AND P3, PT, R0, R5, PT ;  /* 0x000000050000720b */ /* 0x000fe40003f64000 */
[----:B------:R-:W-:Y:S02]  /*0e80*/  FSEL R9, R22, R9, P4 ;  /* 0x0000000916097208 */ /* 0x000fe40002000000 */
        /* <DEDUP_REMOVED lines=83> */
[----:B------:R-:W-:Y:S02]  /*13c0*/  FSETP.GT.AND P5, PT, R22, R9, PT ;  /* 0x000000091600720b */ /* 0x000fe40003fa4000 */
        /* <DEDUP_REMOVED lines=10> */
[----:B------:R-:W-:Y:S02]  /*1470*/  FSETP.GT.AND P5, PT, R13, R14, PT ;  /* 0x0000000e0d00720b */ /* 0x000fe40003fa4000 */
        /* <DEDUP_REMOVED lines=15> */
[----:B------:R-:W-:Y:S01]  /*1570*/  FSEL R18, R9, R24, P1 ;  /* 0x0000001809127208 */ /* 0x000fe20000800000 */
[----:B------:R-:W-:Y:S06]  /*1580*/  BRA.U UP0, `(.L_x_7) ;  /* 0xfffffff500547547 */ /* 0x000fec000b83ffff */
.L_x_6:
[----:B------:R-:W-:Y:S05]  /*1590*/  BSYNC.RECONVERGENT B0 ;  /* 0x0000000000007941 */ /* 0x000fea0003800200 */
.L_x_5:
[----:B------:R-:W-:Y:S06]  /*15a0*/  BAR.SYNC.DEFER_BLOCKING 0x0 ;  /* 0x0000000000007b1d */ /* 0x000fec0000010000 */
[----:B------:R-:W-:Y:S01]  /*15b0*/  BSSY.RECONVERGENT B0, `(.L_x_8) ;  /* 0x000013a000007945 */ /* 0x000fe20003800200 */
[----:B------:R0:W-:Y:S01]  /*15c0*/  STG.E desc[UR6][R16.64], R5 ;  /* 0x0000000510007986 */ /* 0x0001e2000c101906 */
[----:B------:R-:W-:Y:S06]  /*15d0*/  BAR.SYNC.DEFER_BLOCKING 0x0 ;  /* 0x0000000000007b1d */ /* 0x000fec0000010000 */
[----:B------:R-:W-:Y:S05]  /*15e0*/  @P0 BRA `(.L_x_9) ;  /* 0x0000001000d80947 */ /* 0x000fea0003800000 */
        /* <DEDUP_REMOVED lines=10> */
[----:B0-----:R-:W5:Y:S04]  /*1690*/  LDG.E R5, desc[UR6][R16.64+0x4800] ;  /* 0x0048000610057981 */ /* 0x001f68000c1e1900 */
        /* <DEDUP_REMOVED lines=11> */
[----:B----4-:R-:W-:Y:S02]  /*1750*/  FSETP.GT.AND P1, PT, R8, R13, PT ;  /* 0x0000000d0800720b */ /* 0x010fe40003f24000 */
[----:B------:R-:W-:Y:S02]  /*1760*/  FSETP.GT.AND P0, PT, R6, R27, PT ;  /* 0x0000001b0600720b */ /* 0x000fe40003f04000 */
[----:B------:R-:W-:Y:S02]  /*1770*/  FSEL R11, R8, R13, P1 ;  /* 0x0000000d080b7208 */ /* 0x000fe40000800000 */
[----:B------:R-:W-:-:S02]  /*1780*/  FSEL R13, R13, R8, P1 ;  /* 0x000000080d0d7208 */ /* 0x000fc40000800000 */
[CC--:B-----5:R-:W-:Y:S02]  /*1790*/  FSETP.GT.AND P5, PT, R11.reuse, R10.reuse, PT ;  /* 0x0000000a0b00720b */ /* 0x0e0fe40003fa4000 */
[----:B------:R-:W-:Y:S02]  /*17a0*/  FSEL R2, R6, R27, P0 ;  /* 0x0000001b06027208 */ /* 0x000fe40000000000 */
[----:B------:R-:W-:Y:S02]  /*17b0*/  FSEL R0, R11, R10, P5 ;  /* 0x0000000a0b007208 */ /* 0x000fe40002800000 */
[----:B------:R-:W-:Y:S02]  /*17c0*/  FSETP.GT.AND P1, PT, R2, R13, PT ;  /* 0x0000000d0200720b */ /* 0x000fe40003f24000 */
[----:B------:R-:W-:Y:S02]  /*17d0*/  FSETP.GT.AND P2, PT, R0, R3, PT ;  /* 0x000000030000720b */ /* 0x000fe40003f44000 */
[----:B------:R-:W-:-:S02]  /*17e0*/  FSEL R10, R10, R11, P5 ;  /* 0x0000000b0a0a7208 */ /* 0x000fc40002800000 */
[----:B------:R-:W-:Y:S02]  /*17f0*/  FSEL R25, R0, R3, P2 ;  /* 0x0000000300197208 */ /* 0x000fe40001000000 */
[----:B------:R-:W-:Y:S02]  /*1800*/  FSEL R11, R2, R13, P1 ;  /* 0x0000000d020b7208 */ /* 0x000fe40000800000 */
[----:B------:R-:W-:Y:S02]  /*1810*/  FSETP.GT.AND P3, PT, R25, R12, PT ;  /* 0x0000000c1900720b */ /* 0x000fe40003f64000 */
[----:B------:R-:W-:Y:S02]  /*1820*/  FSEL R3, R3, R0, P2 ;  /* 0x0000000003037208 */ /* 0x000fe40001000000 */
[----:B------:R-:W-:Y:S02]  /*1830*/  FSEL R7, R25, R12, P3 ;  /* 0x0000000c19077208 */ /* 0x000fe40001800000 */
[----:B------:R-:W-:-:S02]  /*1840*/  FSETP.GT.AND P2, PT, R11, R10, PT ;  /* 0x0000000a0b00720b */ /* 0x000fc40003f44000 */
[CC--:B------:R-:W-:Y:S02]  /*1850*/  FSETP.GT.AND P6, PT, R7.reuse, R14.reuse, PT ;  /* 0x0000000e0700720b */ /* 0x0c0fe40003fc4000 */
[----:B------:R-:W-:Y:S02]  /*1860*/  FSEL R12, R12, R25, P3 ;  /* 0x000000190c0c7208 */ /* 0x000fe40001800000 */
[----:B------:R-:W-:Y:S02]  /*1870*/  FSEL R22, R7, R14, P6 ;  /* 0x0000000e07167208 */ /* 0x000fe40003000000 */
[----:B------:R-:W-:Y:S02]  /*1880*/  FSEL R0, R11, R10, P2 ;  /* 0x0000000a0b007208 */ /* 0x000fe40001000000 */
[----:B------:R-:W-:Y:S02]  /*1890*/  FSETP.GT.AND P4, PT, R22, R15, PT ;  /* 0x0000000f1600720b */ /* 0x000fe40003f84000 */
[----:B------:R-:W-:-:S02]  /*18a0*/  FSEL R14, R14, R7, P6 ;  /* 0x000000070e0e7208 */ /* 0x000fc40003000000 */
[----:B------:R-:W-:Y:S02]  /*18b0*/  FSEL R9, R22, R15, P4 ;  /* 0x0000000f16097208 */ /* 0x000fe40002000000 */
[CC--:B------:R-:W-:Y:S02]  /*18c0*/  FSETP.GT.AND P6, PT, R0.reuse, R3.reuse, PT ;  /* 0x000000030000720b */ /* 0x0c0fe40003fc4000 */
[----:B------:R-:W-:Y:S02]  /*18d0*/  FSETP.GT.AND P5, PT, R9, R18, PT ;  /* 0x000000120900720b */ /* 0x000fe40003fa4000 */
[----:B------:R-:W-:Y:S02]  /*18e0*/  FSEL R15, R15, R22, P4 ;  /* 0x000000160f0f7208 */ /* 0x000fe40002000000 */
[----:B------:R-:W-:Y:S02]  /*18f0*/  FSEL R20, R9, R18, P5 ;  /* 0x0000001209147208 */ /* 0x000fe40002800000 */
[----:B------:R-:W-:-:S02]  /*1900*/  FSEL R25, R0, R3, P6 ;  /* 0x0000000300197208 */ /* 0x000fc40003000000 */
[----:B------:R-:W-:Y:S02]  /*1910*/  FSETP.GT.AND P3, PT, R20, R5, PT ;  /* 0x000000051400720b */ /* 0x000fe40003f64000 */
        /* <DEDUP_REMOVED lines=19> */
[----:B------:R-:W-:Y:S02]  /*1a50*/  FSETP.GT.AND P0, PT, R8, R23, PT ;  /* 0x000000170800720b */ /* 0x000fe40003f04000 */
[----:B------:R-:W-:Y:S02]  /*1a60*/  FSEL R7, R22, R15, P3 ;  /* 0x0000000f16077208 */ /* 0x000fe40001800000 */
[----:B------:R-:W-:Y:S02]  /*1a70*/  FSETP.GT.AND P1, PT, R6, R13, PT ;  /* 0x0000000d0600720b */ /* 0x000fe40003f24000 */
        /* <DEDUP_REMOVED lines=14> */
[----:B------:R-:W-:Y:S02]  /*1b60*/  FSETP.GT.AND P4, PT, R0, R19, PT ;  /* 0x000000130000720b */ /* 0x000fe40003f84000 */
        /* <DEDUP_REMOVED lines=34> */
[----:B------:R-:W-:Y:S02]  /*1d90*/  FSETP.GT.AND P6, PT, R9, R2, PT ;  /* 0x000000020900720b */ /* 0x000fe40003fc4000 */
        /* <DEDUP_REMOVED lines=14> */
[----:B------:R-:W-:Y:S02]  /*1e80*/  FSEL R23, R23, R8, P0 ;  /* 0x0000000817177208 */ /* 0x000fe40000000000 */
[----:B------:R-:W-:-:S07]  /*1e90*/  FSEL R0, R0, R7, P1 ;  /* 0x0000000700007208 */ /* 0x000fce0000800000 */
.L_x_10:
[----:B------:R-:W-:Y:S01]  /*1ea0*/  FSETP.GT.AND P5, PT, R6, R11, PT ;  /* 0x0000000b0600720b */ /* 0x000fe20003fa4000 */
[----:B------:R-:W-:-:S03]  /*1eb0*/  UIADD3 UR4, UPT, UPT, UR4, 0x4, URZ ;  /* 0x0000000404047890 */ /* 0x000fc6000fffe0ff */
[----:B------:R-:W-:Y:S01]  /*1ec0*/  FSEL R10, R6, R11, P5 ;  /* 0x0000000b060a7208 */ /* 0x000fe20002800000 */
[----:B------:R-:W-:Y:S01]  /*1ed0*/  UISETP.NE.AND UP0, UPT, UR4, 0xc, UPT ;  /* 0x0000000c0400788c */ /* 0x000fe2000bf05270 */
[----:B------:R-:W-:Y:S02]  /*1ee0*/  FSEL R6, R11, R6, P5 ;  /* 0x000000060b067208 */ /* 0x000fe40002800000 */
[CC--:B------:R-:W-:Y:S02]  /*1ef0*/  FSETP.GT.AND P3, PT, R10.reuse, R3.reuse, PT ;  /* 0x000000030a00720b */ /* 0x0c0fe40003f64000 */
[----:B------:R-:W-:Y:S02]  /*1f00*/  FSETP.GT.AND P5, PT, R25, R22, PT ;  /* 0x000000161900720b */ /* 0x000fe40003fa4000 */
        /* <DEDUP_REMOVED lines=14> */
[-C--:B------:R-:W-:Y:S02]  /*1ff0*/  FSETP.GT.AND P4, PT, R26, R18.reuse, PT ;  /* 0x000000121a00720b */ /* 0x080fe40003f84000 */
[----:B------:R-:W-:Y:S02]  /*2000*/  FSEL R13, R14, R13, P2 ;  /* 0x0000000d0e0d7208 */ /* 0x000fe40001000000 */
[----:B------:R-:W-:Y:S02]  /*2010*/  FSEL R8, R26, R18, P4 ;  /* 0x000000121a087208 */ /* 0x000fe40002000000 */
[----:B------:R-:W-:Y:S02]  /*2020*/  FSEL R10, R22, R25, P1 ;  /* 0x00000019160a7208 */ /* 0x000fe40000800000 */
[----:B------:R-:W-:Y:S02]  /*2030*/  FSETP.GT.AND P6, PT, R8, R5, PT ;  /* 0x000000050800720b */ /* 0x000fe40003fc4000 */
[----:B------:R-:W-:-:S02]  /*2040*/  FSEL R2, R15, R2, P0 ;  /* 0x000000020f027208 */ /* 0x000fc40000000000 */
[----:B------:R-:W-:Y:S02]  /*2050*/  FSEL R20, R8, R5, P6 ;  /* 0x0000000508147208 */ /* 0x000fe40003000000 */
[----:B------:R-:W-:Y:S02]  /*2060*/  FSETP.GT.AND P0, PT, R10, R13, PT ;  /* 0x0000000d0a00720b */ /* 0x000fe40003f04000 */
[-C--:B------:R-:W-:Y:S02]  /*2070*/  FSETP.GT.AND P5, PT, R20, R19.reuse, PT ;  /* 0x000000131400720b */ /* 0x080fe40003fa4000 */
        /* <DEDUP_REMOVED lines=31> */
[----:B------:R-:W-:Y:S02]  /*2270*/  FSETP.GT.AND P3, PT, R6, R25, PT ;  /* 0x000000190600720b */ /* 0x000fe40003f64000 */
        /* <DEDUP_REMOVED lines=107> */
[----:B------:R-:W-:Y:S01]  /*2930*/  FSEL R0, R0, R29, P2 ;  /* 0x0000001d00007208 */ /* 0x000fe20001000000 */
[----:B------:R-:W-:Y:S06]  /*2940*/  BRA.U UP0, `(.L_x_10) ;  /* 0xfffffff500547547 */ /* 0x000fec000b83ffff */
.L_x_9:
[----:B------:R-:W-:Y:S05]  /*2950*/  BSYNC.RECONVERGENT B0 ;  /* 0x0000000000007941 */ /* 0x000fea0003800200 */
.L_x_8:
[----:B------:R-:W-:Y:S06]  /*2960*/  BAR.SYNC.DEFER_BLOCKING 0x0 ;  /* 0x0000000000007b1d */ /* 0x000fec0000010000 */
[----:B------:R-:W-:Y:S02]  /*2970*/  STG.E desc[UR6][R16.64], R5 ;  /* 0x0000000510007986 */ /* 0x000fe4000c101906 */
[----:B------:R-:W-:Y:S06]  /*2980*/  BAR.SYNC.DEFER_BLOCKING 0x0 ;  /* 0x0000000000007b1d */ /* 0x000fec0000010000 */
[----:B------:R-:W-:Y:S05]  /*2990*/  EXIT ;  /* 0x000000000000794d */ /* 0x000fea0003800000 */
.L_x_11:
        /* <DEDUP_REMOVED lines=14> */
.L_x_13:


//--------------------- .nv.shared.reserved.0     --------------------------
	.section	.nv.shared.reserved.0,"aw",@nobits
	.weak		__nv_reservedSMEM_offset_0_alias
	.size		__nv_reservedSMEM_offset_0_alias, 0, 64
	.other		__nv_reservedSMEM_offset_0_alias,@"STO_CUDA_RESERVED_SHARED STV_DEFAULT"
__nv_reservedSMEM_offset_0_alias:
	.zero		0
	.zero		64


//--------------------- .nv.constant0._Z12gaussianBlurPfii --------------------------
	.section	.nv.constant0._Z12gaussianBlurPfii,"a",@progbits
	.sectionflags	@""
	.align	4
.nv.constant0._Z12gaussianBlurPfii:
	.zero		912


//--------------------- .nv.constant0._Z12medianFilterPfii --------------------------
	.section	.nv.constant0._Z12medianFilterPfii,"a",@progbits
	.sectionflags	@""
	.align	4
.nv.constant0._Z12medianFilterPfii:
	.zero		912


//--------------------- SYMBOLS --------------------------

	.type		.nv.reservedSmem.offset0,@object
	.size		.nv.reservedSmem.offset0,0x4
